//
// Generated by NVIDIA NVVM Compiler
//
// Compiler Build ID: CL-36424714
// Cuda compilation tools, release 13.0, V13.0.88
// Based on NVVM 20.0.0
//

.version 9.0
.target sm_100
.address_size 64

	// .globl	update_weights
.global .align 4 .b8 precalc_xorwow_matrix[102400];
.global .align 4 .b8 precalc_xorwow_offset_matrix[102400];
.global .align 4 .b8 mrg32k3aM1[2304];
.global .align 4 .b8 mrg32k3aM2[2304];
.global .align 4 .b8 mrg32k3aM1SubSeq[2016];
.global .align 4 .b8 mrg32k3aM2SubSeq[2016];
.global .align 4 .b8 mrg32k3aM1Seq[2304];
.global .align 4 .b8 mrg32k3aM2Seq[2304];
.const .align 8 .b8 __cr_lgamma_table[72];

.visible .entry update_weights(
	.param .u64 .ptr .align 1 update_weights_param_0,
	.param .f64 update_weights_param_1,
	.param .u64 .ptr .align 1 update_weights_param_2,
	.param .f64 update_weights_param_3,
	.param .u32 update_weights_param_4
)
{
	.reg .pred 	%p<2>;
	.reg .b32 	%r<6>;
	.reg .b64 	%rd<8>;
	.reg .b64 	%fd<8>;

	ld.param.u64 	%rd1, [update_weights_param_0];
	ld.param.f64 	%fd1, [update_weights_param_1];
	ld.param.u64 	%rd2, [update_weights_param_2];
	ld.param.f64 	%fd2, [update_weights_param_3];
	ld.param.u32 	%r2, [update_weights_param_4];
	mov.u32 	%r3, %tid.x;
	mov.u32 	%r4, %ctaid.x;
	mov.u32 	%r5, %ntid.x;
	mad.lo.s32 	%r1, %r4, %r5, %r3;
	setp.ge.s32 	%p1, %r1, %r2;
	@%p1 bra 	$L__BB0_2;
	cvta.to.global.u64 	%rd3, %rd2;
	cvta.to.global.u64 	%rd4, %rd1;
	mul.wide.s32 	%rd5, %r1, 8;
	add.s64 	%rd6, %rd3, %rd5;
	ld.global.f64 	%fd3, [%rd6];
	mul.f64 	%fd4, %fd1, %fd3;
	mul.f64 	%fd5, %fd2, %fd4;
	add.s64 	%rd7, %rd4, %rd5;
	ld.global.f64 	%fd6, [%rd7];
	sub.f64 	%fd7, %fd6, %fd5;
	st.global.f64 	[%rd7], %fd7;
$L__BB0_2:
	ret;

}
	// .globl	add_input
.visible .entry add_input(
	.param .u64 .ptr .align 1 add_input_param_0,
	.param .u64 .ptr .align 1 add_input_param_1,
	.param .u32 add_input_param_2
)
{
	.reg .pred 	%p<2>;
	.reg .b32 	%r<6>;
	.reg .b64 	%rd<8>;
	.reg .b64 	%fd<2>;

	ld.param.u64 	%rd1, [add_input_param_0];
	ld.param.u64 	%rd2, [add_input_param_1];
	ld.param.u32 	%r2, [add_input_param_2];
	mov.u32 	%r3, %tid.x;
	mov.u32 	%r4, %ctaid.x;
	mov.u32 	%r5, %ntid.x;
	mad.lo.s32 	%r1, %r4, %r5, %r3;
	setp.ge.s32 	%p1, %r1, %r2;
	@%p1 bra 	$L__BB1_2;
	cvta.to.global.u64 	%rd3, %rd2;
	cvta.to.global.u64 	%rd4, %rd1;
	mul.wide.s32 	%rd5, %r1, 8;
	add.s64 	%rd6, %rd3, %rd5;
	ld.global.f64 	%fd1, [%rd6];
	add.s64 	%rd7, %rd4, %rd5;
	st.global.f64 	[%rd7], %fd1;
$L__BB1_2:
	ret;

}
	// .globl	compute_layer
.visible .entry compute_layer(
	.param .u64 .ptr .align 1 compute_layer_param_0,
	.param .u64 .ptr .align 1 compute_layer_param_1,
	.param .u64 .ptr .align 1 compute_layer_param_2,
	.param .u64 .ptr .align 1 compute_layer_param_3,
	.param .u64 .ptr .align 1 compute_layer_param_4,
	.param .u32 compute_layer_param_5,
	.param .u32 compute_layer_param_6,
	.param .u32 compute_layer_param_7,
	.param .u32 compute_layer_param_8
)
{
	.reg .pred 	%p<14>;
	.reg .b32 	%r<56>;
	.reg .b32 	%f<3>;
	.reg .b64 	%rd<31>;
	.reg .b64 	%fd<89>;

	ld.param.u64 	%rd7, [compute_layer_param_0];
	ld.param.u64 	%rd5, [compute_layer_param_2];
	ld.param.u64 	%rd6, [compute_layer_param_3];
	ld.param.u64 	%rd8, [compute_layer_param_4];
	ld.param.u32 	%r23, [compute_layer_param_5];
	ld.param.u32 	%r24, [compute_layer_param_6];
	ld.param.u32 	%r26, [compute_layer_param_7];
	ld.param.u32 	%r25, [compute_layer_param_8];
	cvta.to.global.u64 	%rd1, %rd8;
	cvta.to.global.u64 	%rd2, %rd7;
	mov.u32 	%r27, %tid.x;
	mov.u32 	%r28, %ctaid.x;
	mov.u32 	%r29, %ntid.x;
	mad.lo.s32 	%r1, %r28, %r29, %r27;
	sub.s32 	%r2, %r23, %r25;
	setp.ge.s32 	%p1, %r1, %r26;
	@%p1 bra 	$L__BB2_17;
	cvta.to.global.u64 	%rd9, %rd5;
	add.s32 	%r3, %r23, %r1;
	mul.wide.s32 	%rd10, %r3, 8;
	add.s64 	%rd3, %rd2, %rd10;
	mov.b64 	%rd11, 0;
	st.global.u64 	[%rd3], %rd11;
	add.s64 	%rd4, %rd9, %rd10;
	st.global.u64 	[%rd4], %rd11;
	setp.lt.s32 	%p2, %r25, 1;
	mov.f64 	%fd87, 0d0000000000000000;
	@%p2 bra 	$L__BB2_13;
	mad.lo.s32 	%r4, %r25, %r1, %r24;
	and.b32  	%r5, %r25, 7;
	setp.lt.u32 	%p3, %r25, 8;
	mov.b32 	%r54, 0;
	mov.f64 	%fd87, 0d0000000000000000;
	@%p3 bra 	$L__BB2_5;
	and.b32  	%r54, %r25, 2147483640;
	neg.s32 	%r52, %r54;
	mov.f64 	%fd87, 0d0000000000000000;
	mov.u32 	%r50, %r4;
	mov.u32 	%r51, %r2;
$L__BB2_4:
	.pragma "nounroll";
	mul.wide.s32 	%rd12, %r51, 8;
	add.s64 	%rd13, %rd2, %rd12;
	mul.wide.s32 	%rd14, %r50, 8;
	add.s64 	%rd15, %rd1, %rd14;
	ld.global.f64 	%fd18, [%rd13];
	ld.global.f64 	%fd19, [%rd15];
	fma.rn.f64 	%fd20, %fd18, %fd19, %fd87;
	st.global.f64 	[%rd4], %fd20;
	ld.global.f64 	%fd21, [%rd13+8];
	ld.global.f64 	%fd22, [%rd15+8];
	fma.rn.f64 	%fd23, %fd21, %fd22, %fd20;
	st.global.f64 	[%rd4], %fd23;
	ld.global.f64 	%fd24, [%rd13+16];
	ld.global.f64 	%fd25, [%rd15+16];
	fma.rn.f64 	%fd26, %fd24, %fd25, %fd23;
	st.global.f64 	[%rd4], %fd26;
	ld.global.f64 	%fd27, [%rd13+24];
	ld.global.f64 	%fd28, [%rd15+24];
	fma.rn.f64 	%fd29, %fd27, %fd28, %fd26;
	st.global.f64 	[%rd4], %fd29;
	ld.global.f64 	%fd30, [%rd13+32];
	ld.global.f64 	%fd31, [%rd15+32];
	fma.rn.f64 	%fd32, %fd30, %fd31, %fd29;
	st.global.f64 	[%rd4], %fd32;
	ld.global.f64 	%fd33, [%rd13+40];
	ld.global.f64 	%fd34, [%rd15+40];
	fma.rn.f64 	%fd35, %fd33, %fd34, %fd32;
	st.global.f64 	[%rd4], %fd35;
	ld.global.f64 	%fd36, [%rd13+48];
	ld.global.f64 	%fd37, [%rd15+48];
	fma.rn.f64 	%fd38, %fd36, %fd37, %fd35;
	st.global.f64 	[%rd4], %fd38;
	ld.global.f64 	%fd39, [%rd13+56];
	ld.global.f64 	%fd40, [%rd15+56];
	fma.rn.f64 	%fd87, %fd39, %fd40, %fd38;
	st.global.f64 	[%rd4], %fd87;
	add.s32 	%r52, %r52, 8;
	add.s32 	%r51, %r51, 8;
	add.s32 	%r50, %r50, 8;
	setp.ne.s32 	%p4, %r52, 0;
	@%p4 bra 	$L__BB2_4;
$L__BB2_5:
	setp.eq.s32 	%p5, %r5, 0;
	@%p5 bra 	$L__BB2_13;
	and.b32  	%r15, %r25, 3;
	setp.lt.u32 	%p6, %r5, 4;
	@%p6 bra 	$L__BB2_8;
	add.s32 	%r31, %r2, %r54;
	mul.wide.s32 	%rd16, %r31, 8;
	add.s64 	%rd17, %rd2, %rd16;
	ld.global.f64 	%fd41, [%rd17];
	add.s32 	%r32, %r4, %r54;
	mul.wide.s32 	%rd18, %r32, 8;
	add.s64 	%rd19, %rd1, %rd18;
	ld.global.f64 	%fd42, [%rd19];
	fma.rn.f64 	%fd43, %fd41, %fd42, %fd87;
	st.global.f64 	[%rd4], %fd43;
	ld.global.f64 	%fd44, [%rd17+8];
	ld.global.f64 	%fd45, [%rd19+8];
	fma.rn.f64 	%fd46, %fd44, %fd45, %fd43;
	st.global.f64 	[%rd4], %fd46;
	ld.global.f64 	%fd47, [%rd17+16];
	ld.global.f64 	%fd48, [%rd19+16];
	fma.rn.f64 	%fd49, %fd47, %fd48, %fd46;
	st.global.f64 	[%rd4], %fd49;
	ld.global.f64 	%fd50, [%rd17+24];
	ld.global.f64 	%fd51, [%rd19+24];
	fma.rn.f64 	%fd87, %fd50, %fd51, %fd49;
	st.global.f64 	[%rd4], %fd87;
	add.s32 	%r54, %r54, 4;
$L__BB2_8:
	setp.eq.s32 	%p7, %r15, 0;
	@%p7 bra 	$L__BB2_13;
	setp.eq.s32 	%p8, %r15, 1;
	@%p8 bra 	$L__BB2_11;
	add.s32 	%r33, %r2, %r54;
	mul.wide.s32 	%rd20, %r33, 8;
	add.s64 	%rd21, %rd2, %rd20;
	ld.global.f64 	%fd52, [%rd21];
	add.s32 	%r34, %r4, %r54;
	mul.wide.s32 	%rd22, %r34, 8;
	add.s64 	%rd23, %rd1, %rd22;
	ld.global.f64 	%fd53, [%rd23];
	fma.rn.f64 	%fd54, %fd52, %fd53, %fd87;
	st.global.f64 	[%rd4], %fd54;
	ld.global.f64 	%fd55, [%rd21+8];
	ld.global.f64 	%fd56, [%rd23+8];
	fma.rn.f64 	%fd87, %fd55, %fd56, %fd54;
	st.global.f64 	[%rd4], %fd87;
	add.s32 	%r54, %r54, 2;
$L__BB2_11:
	and.b32  	%r35, %r25, 1;
	setp.eq.b32 	%p9, %r35, 1;
	not.pred 	%p10, %p9;
	@%p10 bra 	$L__BB2_13;
	add.s32 	%r36, %r2, %r54;
	mul.wide.s32 	%rd24, %r36, 8;
	add.s64 	%rd25, %rd2, %rd24;
	ld.global.f64 	%fd57, [%rd25];
	add.s32 	%r37, %r4, %r54;
	mul.wide.s32 	%rd26, %r37, 8;
	add.s64 	%rd27, %rd1, %rd26;
	ld.global.f64 	%fd58, [%rd27];
	fma.rn.f64 	%fd87, %fd57, %fd58, %fd87;
	st.global.f64 	[%rd4], %fd87;
$L__BB2_13:
	cvta.to.global.u64 	%rd28, %rd6;
	add.s64 	%rd30, %rd28, %rd10;
	ld.global.f64 	%fd59, [%rd30];
	add.f64 	%fd10, %fd59, %fd87;
	st.global.f64 	[%rd4], %fd10;
	neg.f64 	%fd60, %fd10;
	fma.rn.f64 	%fd61, %fd10, 0dBFF71547652B82FE, 0d4338000000000000;
	{
	.reg .b32 %temp; 
	mov.b64 	{%r20, %temp}, %fd61;
	}
	mov.f64 	%fd62, 0dC338000000000000;
	add.rn.f64 	%fd63, %fd61, %fd62;
	fma.rn.f64 	%fd64, %fd63, 0dBFE62E42FEFA39EF, %fd60;
	fma.rn.f64 	%fd65, %fd63, 0dBC7ABC9E3B39803F, %fd64;
	fma.rn.f64 	%fd66, %fd65, 0d3E5ADE1569CE2BDF, 0d3E928AF3FCA213EA;
	fma.rn.f64 	%fd67, %fd66, %fd65, 0d3EC71DEE62401315;
	fma.rn.f64 	%fd68, %fd67, %fd65, 0d3EFA01997C89EB71;
	fma.rn.f64 	%fd69, %fd68, %fd65, 0d3F2A01A014761F65;
	fma.rn.f64 	%fd70, %fd69, %fd65, 0d3F56C16C1852B7AF;
	fma.rn.f64 	%fd71, %fd70, %fd65, 0d3F81111111122322;
	fma.rn.f64 	%fd72, %fd71, %fd65, 0d3FA55555555502A1;
	fma.rn.f64 	%fd73, %fd72, %fd65, 0d3FC5555555555511;
	fma.rn.f64 	%fd74, %fd73, %fd65, 0d3FE000000000000B;
	fma.rn.f64 	%fd75, %fd74, %fd65, 0d3FF0000000000000;
	fma.rn.f64 	%fd76, %fd75, %fd65, 0d3FF0000000000000;
	{
	.reg .b32 %temp; 
	mov.b64 	{%r21, %temp}, %fd76;
	}
	{
	.reg .b32 %temp; 
	mov.b64 	{%temp, %r22}, %fd76;
	}
	shl.b32 	%r38, %r20, 20;
	add.s32 	%r39, %r38, %r22;
	mov.b64 	%fd88, {%r21, %r39};
	{
	.reg .b32 %temp; 
	mov.b64 	{%temp, %r40}, %fd60;
	}
	mov.b32 	%f2, %r40;
	abs.f32 	%f1, %f2;
	setp.lt.f32 	%p11, %f1, 0f4086232B;
	@%p11 bra 	$L__BB2_16;
	setp.gt.f64 	%p12, %fd10, 0d0000000000000000;
	mov.f64 	%fd77, 0d7FF0000000000000;
	sub.f64 	%fd78, %fd77, %fd10;
	selp.f64 	%fd88, 0d0000000000000000, %fd78, %p12;
	setp.geu.f32 	%p13, %f1, 0f40874800;
	@%p13 bra 	$L__BB2_16;
	shr.u32 	%r41, %r20, 31;
	add.s32 	%r42, %r20, %r41;
	shr.s32 	%r43, %r42, 1;
	shl.b32 	%r44, %r43, 20;
	add.s32 	%r45, %r22, %r44;
	mov.b64 	%fd79, {%r21, %r45};
	sub.s32 	%r46, %r20, %r43;
	shl.b32 	%r47, %r46, 20;
	add.s32 	%r48, %r47, 1072693248;
	mov.b32 	%r49, 0;
	mov.b64 	%fd80, {%r49, %r48};
	mul.f64 	%fd88, %fd80, %fd79;
$L__BB2_16:
	add.f64 	%fd81, %fd88, 0d3FF0000000000000;
	rcp.rn.f64 	%fd82, %fd81;
	st.global.f64 	[%rd3], %fd82;
$L__BB2_17:
	ret;

}
	// .globl	learn_output
.visible .entry learn_output(
	.param .u64 .ptr .align 1 learn_output_param_0,
	.param .u64 .ptr .align 1 learn_output_param_1,
	.param .u64 .ptr .align 1 learn_output_param_2,
	.param .u64 .ptr .align 1 learn_output_param_3,
	.param .u64 .ptr .align 1 learn_output_param_4,
	.param .u32 learn_output_param_5,
	.param .u32 learn_output_param_6,
	.param .u32 learn_output_param_7,
	.param .u32 learn_output_param_8,
	.param .u32 learn_output_param_9,
	.param .f64 learn_output_param_10
)
{
	.reg .pred 	%p<15>;
	.reg .b32 	%r<57>;
	.reg .b32 	%f<3>;
	.reg .b64 	%rd<34>;
	.reg .b64 	%fd<133>;

	ld.param.u64 	%rd7, [learn_output_param_0];
	ld.param.u64 	%rd4, [learn_output_param_1];
	ld.param.u64 	%rd5, [learn_output_param_2];
	ld.param.u64 	%rd6, [learn_output_param_3];
	ld.param.u64 	%rd8, [learn_output_param_4];
	ld.param.u32 	%r23, [learn_output_param_5];
	ld.param.u32 	%r24, [learn_output_param_6];
	ld.param.u32 	%r27, [learn_output_param_7];
	ld.param.u32 	%r25, [learn_output_param_8];
	ld.param.u32 	%r26, [learn_output_param_9];
	ld.param.f64 	%fd6, [learn_output_param_10];
	cvta.to.global.u64 	%rd1, %rd8;
	cvta.to.global.u64 	%rd2, %rd7;
	mov.u32 	%r28, %tid.x;
	mov.u32 	%r29, %ctaid.x;
	mov.u32 	%r30, %ntid.x;
	mad.lo.s32 	%r1, %r29, %r30, %r28;
	sub.s32 	%r2, %r23, %r25;
	setp.ge.s32 	%p1, %r1, %r27;
	@%p1 bra 	$L__BB3_17;
	cvta.to.global.u64 	%rd9, %rd5;
	add.s32 	%r3, %r23, %r1;
	mul.wide.s32 	%rd10, %r3, 8;
	add.s64 	%rd11, %rd9, %rd10;
	ld.global.f64 	%fd1, [%rd11];
	neg.f64 	%fd7, %fd1;
	fma.rn.f64 	%fd8, %fd1, 0dBFF71547652B82FE, 0d4338000000000000;
	{
	.reg .b32 %temp; 
	mov.b64 	{%r4, %temp}, %fd8;
	}
	mov.f64 	%fd9, 0dC338000000000000;
	add.rn.f64 	%fd10, %fd8, %fd9;
	fma.rn.f64 	%fd11, %fd10, 0dBFE62E42FEFA39EF, %fd7;
	fma.rn.f64 	%fd12, %fd10, 0dBC7ABC9E3B39803F, %fd11;
	fma.rn.f64 	%fd13, %fd12, 0d3E5ADE1569CE2BDF, 0d3E928AF3FCA213EA;
	fma.rn.f64 	%fd14, %fd13, %fd12, 0d3EC71DEE62401315;
	fma.rn.f64 	%fd15, %fd14, %fd12, 0d3EFA01997C89EB71;
	fma.rn.f64 	%fd16, %fd15, %fd12, 0d3F2A01A014761F65;
	fma.rn.f64 	%fd17, %fd16, %fd12, 0d3F56C16C1852B7AF;
	fma.rn.f64 	%fd18, %fd17, %fd12, 0d3F81111111122322;
	fma.rn.f64 	%fd19, %fd18, %fd12, 0d3FA55555555502A1;
	fma.rn.f64 	%fd20, %fd19, %fd12, 0d3FC5555555555511;
	fma.rn.f64 	%fd21, %fd20, %fd12, 0d3FE000000000000B;
	fma.rn.f64 	%fd22, %fd21, %fd12, 0d3FF0000000000000;
	fma.rn.f64 	%fd23, %fd22, %fd12, 0d3FF0000000000000;
	{
	.reg .b32 %temp; 
	mov.b64 	{%r5, %temp}, %fd23;
	}
	{
	.reg .b32 %temp; 
	mov.b64 	{%temp, %r6}, %fd23;
	}
	shl.b32 	%r31, %r4, 20;
	add.s32 	%r32, %r31, %r6;
	mov.b64 	%fd132, {%r5, %r32};
	{
	.reg .b32 %temp; 
	mov.b64 	{%temp, %r33}, %fd7;
	}
	mov.b32 	%f2, %r33;
	abs.f32 	%f1, %f2;
	setp.lt.f32 	%p2, %f1, 0f4086232B;
	@%p2 bra 	$L__BB3_4;
	setp.gt.f64 	%p3, %fd1, 0d0000000000000000;
	mov.f64 	%fd24, 0d7FF0000000000000;
	sub.f64 	%fd25, %fd24, %fd1;
	selp.f64 	%fd132, 0d0000000000000000, %fd25, %p3;
	setp.geu.f32 	%p4, %f1, 0f40874800;
	@%p4 bra 	$L__BB3_4;
	shr.u32 	%r34, %r4, 31;
	add.s32 	%r35, %r4, %r34;
	shr.s32 	%r36, %r35, 1;
	shl.b32 	%r37, %r36, 20;
	add.s32 	%r38, %r6, %r37;
	mov.b64 	%fd26, {%r5, %r38};
	sub.s32 	%r39, %r4, %r36;
	shl.b32 	%r40, %r39, 20;
	add.s32 	%r41, %r40, 1072693248;
	mov.b32 	%r42, 0;
	mov.b64 	%fd27, {%r42, %r41};
	mul.f64 	%fd132, %fd27, %fd26;
$L__BB3_4:
	add.f64 	%fd28, %fd132, 0d3FF0000000000000;
	rcp.rn.f64 	%fd29, %fd28;
	mov.f64 	%fd30, 0d3FF0000000000000;
	sub.f64 	%fd31, %fd30, %fd29;
	mul.f64 	%fd32, %fd29, %fd31;
	add.s64 	%rd13, %rd2, %rd10;
	ld.global.f64 	%fd33, [%rd13];
	setp.eq.s32 	%p5, %r26, %r1;
	selp.f64 	%fd34, 0d3FF0000000000000, 0d0000000000000000, %p5;
	sub.f64 	%fd35, %fd33, %fd34;
	add.f64 	%fd36, %fd35, %fd35;
	mul.f64 	%fd37, %fd36, %fd32;
	cvta.to.global.u64 	%rd14, %rd4;
	add.s64 	%rd3, %rd14, %rd10;
	st.global.f64 	[%rd3], %fd37;
	setp.lt.s32 	%p6, %r25, 1;
	@%p6 bra 	$L__BB3_16;
	mad.lo.s32 	%r7, %r25, %r1, %r24;
	and.b32  	%r8, %r25, 7;
	setp.lt.u32 	%p7, %r25, 8;
	mov.b32 	%r55, 0;
	@%p7 bra 	$L__BB3_8;
	and.b32  	%r55, %r25, 2147483640;
	neg.s32 	%r53, %r55;
	mov.u32 	%r51, %r7;
	mov.u32 	%r52, %r2;
$L__BB3_7:
	.pragma "nounroll";
	mul.wide.s32 	%rd15, %r52, 8;
	add.s64 	%rd16, %rd2, %rd15;
	mul.wide.s32 	%rd17, %r51, 8;
	add.s64 	%rd18, %rd1, %rd17;
	ld.global.f64 	%fd38, [%rd3];
	ld.global.f64 	%fd39, [%rd16];
	mul.f64 	%fd40, %fd38, %fd39;
	mul.f64 	%fd41, %fd6, %fd40;
	ld.global.f64 	%fd42, [%rd18];
	sub.f64 	%fd43, %fd42, %fd41;
	st.global.f64 	[%rd18], %fd43;
	ld.global.f64 	%fd44, [%rd3];
	ld.global.f64 	%fd45, [%rd16+8];
	mul.f64 	%fd46, %fd44, %fd45;
	mul.f64 	%fd47, %fd6, %fd46;
	ld.global.f64 	%fd48, [%rd18+8];
	sub.f64 	%fd49, %fd48, %fd47;
	st.global.f64 	[%rd18+8], %fd49;
	ld.global.f64 	%fd50, [%rd3];
	ld.global.f64 	%fd51, [%rd16+16];
	mul.f64 	%fd52, %fd50, %fd51;
	mul.f64 	%fd53, %fd6, %fd52;
	ld.global.f64 	%fd54, [%rd18+16];
	sub.f64 	%fd55, %fd54, %fd53;
	st.global.f64 	[%rd18+16], %fd55;
	ld.global.f64 	%fd56, [%rd3];
	ld.global.f64 	%fd57, [%rd16+24];
	mul.f64 	%fd58, %fd56, %fd57;
	mul.f64 	%fd59, %fd6, %fd58;
	ld.global.f64 	%fd60, [%rd18+24];
	sub.f64 	%fd61, %fd60, %fd59;
	st.global.f64 	[%rd18+24], %fd61;
	ld.global.f64 	%fd62, [%rd3];
	ld.global.f64 	%fd63, [%rd16+32];
	mul.f64 	%fd64, %fd62, %fd63;
	mul.f64 	%fd65, %fd6, %fd64;
	ld.global.f64 	%fd66, [%rd18+32];
	sub.f64 	%fd67, %fd66, %fd65;
	st.global.f64 	[%rd18+32], %fd67;
	ld.global.f64 	%fd68, [%rd3];
	ld.global.f64 	%fd69, [%rd16+40];
	mul.f64 	%fd70, %fd68, %fd69;
	mul.f64 	%fd71, %fd6, %fd70;
	ld.global.f64 	%fd72, [%rd18+40];
	sub.f64 	%fd73, %fd72, %fd71;
	st.global.f64 	[%rd18+40], %fd73;
	ld.global.f64 	%fd74, [%rd3];
	ld.global.f64 	%fd75, [%rd16+48];
	mul.f64 	%fd76, %fd74, %fd75;
	mul.f64 	%fd77, %fd6, %fd76;
	ld.global.f64 	%fd78, [%rd18+48];
	sub.f64 	%fd79, %fd78, %fd77;
	st.global.f64 	[%rd18+48], %fd79;
	ld.global.f64 	%fd80, [%rd3];
	ld.global.f64 	%fd81, [%rd16+56];
	mul.f64 	%fd82, %fd80, %fd81;
	mul.f64 	%fd83, %fd6, %fd82;
	ld.global.f64 	%fd84, [%rd18+56];
	sub.f64 	%fd85, %fd84, %fd83;
	st.global.f64 	[%rd18+56], %fd85;
	add.s32 	%r53, %r53, 8;
	add.s32 	%r52, %r52, 8;
	add.s32 	%r51, %r51, 8;
	setp.ne.s32 	%p8, %r53, 0;
	@%p8 bra 	$L__BB3_7;
$L__BB3_8:
	setp.eq.s32 	%p9, %r8, 0;
	@%p9 bra 	$L__BB3_16;
	and.b32  	%r18, %r25, 3;
	setp.lt.u32 	%p10, %r8, 4;
	@%p10 bra 	$L__BB3_11;
	ld.global.f64 	%fd86, [%rd3];
	add.s32 	%r44, %r2, %r55;
	mul.wide.s32 	%rd19, %r44, 8;
	add.s64 	%rd20, %rd2, %rd19;
	ld.global.f64 	%fd87, [%rd20];
	mul.f64 	%fd88, %fd86, %fd87;
	mul.f64 	%fd89, %fd6, %fd88;
	add.s32 	%r45, %r7, %r55;
	mul.wide.s32 	%rd21, %r45, 8;
	add.s64 	%rd22, %rd1, %rd21;
	ld.global.f64 	%fd90, [%rd22];
	sub.f64 	%fd91, %fd90, %fd89;
	st.global.f64 	[%rd22], %fd91;
	ld.global.f64 	%fd92, [%rd3];
	ld.global.f64 	%fd93, [%rd20+8];
	mul.f64 	%fd94, %fd92, %fd93;
	mul.f64 	%fd95, %fd6, %fd94;
	ld.global.f64 	%fd96, [%rd22+8];
	sub.f64 	%fd97, %fd96, %fd95;
	st.global.f64 	[%rd22+8], %fd97;
	ld.global.f64 	%fd98, [%rd3];
	ld.global.f64 	%fd99, [%rd20+16];
	mul.f64 	%fd100, %fd98, %fd99;
	mul.f64 	%fd101, %fd6, %fd100;
	ld.global.f64 	%fd102, [%rd22+16];
	sub.f64 	%fd103, %fd102, %fd101;
	st.global.f64 	[%rd22+16], %fd103;
	ld.global.f64 	%fd104, [%rd3];
	ld.global.f64 	%fd105, [%rd20+24];
	mul.f64 	%fd106, %fd104, %fd105;
	mul.f64 	%fd107, %fd6, %fd106;
	ld.global.f64 	%fd108, [%rd22+24];
	sub.f64 	%fd109, %fd108, %fd107;
	st.global.f64 	[%rd22+24], %fd109;
	add.s32 	%r55, %r55, 4;
$L__BB3_11:
	setp.eq.s32 	%p11, %r18, 0;
	@%p11 bra 	$L__BB3_16;
	setp.eq.s32 	%p12, %r18, 1;
	@%p12 bra 	$L__BB3_14;
	ld.global.f64 	%fd110, [%rd3];
	add.s32 	%r46, %r2, %r55;
	mul.wide.s32 	%rd23, %r46, 8;
	add.s64 	%rd24, %rd2, %rd23;
	ld.global.f64 	%fd111, [%rd24];
	mul.f64 	%fd112, %fd110, %fd111;
	mul.f64 	%fd113, %fd6, %fd112;
	add.s32 	%r47, %r7, %r55;
	mul.wide.s32 	%rd25, %r47, 8;
	add.s64 	%rd26, %rd1, %rd25;
	ld.global.f64 	%fd114, [%rd26];
	sub.f64 	%fd115, %fd114, %fd113;
	st.global.f64 	[%rd26], %fd115;
	ld.global.f64 	%fd116, [%rd3];
	ld.global.f64 	%fd117, [%rd24+8];
	mul.f64 	%fd118, %fd116, %fd117;
	mul.f64 	%fd119, %fd6, %fd118;
	ld.global.f64 	%fd120, [%rd26+8];
	sub.f64 	%fd121, %fd120, %fd119;
	st.global.f64 	[%rd26+8], %fd121;
	add.s32 	%r55, %r55, 2;
$L__BB3_14:
	and.b32  	%r48, %r25, 1;
	setp.eq.b32 	%p13, %r48, 1;
	not.pred 	%p14, %p13;
	@%p14 bra 	$L__BB3_16;
	ld.global.f64 	%fd122, [%rd3];
	add.s32 	%r49, %r2, %r55;
	mul.wide.s32 	%rd27, %r49, 8;
	add.s64 	%rd28, %rd2, %rd27;
	ld.global.f64 	%fd123, [%rd28];
	mul.f64 	%fd124, %fd122, %fd123;
	mul.f64 	%fd125, %fd6, %fd124;
	add.s32 	%r50, %r7, %r55;
	mul.wide.s32 	%rd29, %r50, 8;
	add.s64 	%rd30, %rd1, %rd29;
	ld.global.f64 	%fd126, [%rd30];
	sub.f64 	%fd127, %fd126, %fd125;
	st.global.f64 	[%rd30], %fd127;
$L__BB3_16:
	ld.global.f64 	%fd128, [%rd3];
	mul.f64 	%fd129, %fd6, %fd128;
	cvta.to.global.u64 	%rd31, %rd6;
	add.s64 	%rd33, %rd31, %rd10;
	ld.global.f64 	%fd130, [%rd33];
	sub.f64 	%fd131, %fd130, %fd129;
	st.global.f64 	[%rd33], %fd131;
$L__BB3_17:
	ret;

}
	// .globl	learn_intermediate
.visible .entry learn_intermediate(
	.param .u64 .ptr .align 1 learn_intermediate_param_0,
	.param .u64 .ptr .align 1 learn_intermediate_param_1,
	.param .u64 .ptr .align 1 learn_intermediate_param_2,
	.param .u64 .ptr .align 1 learn_intermediate_param_3,
	.param .u64 .ptr .align 1 learn_intermediate_param_4,
	.param .u32 learn_intermediate_param_5,
	.param .u32 learn_intermediate_param_6,
	.param .u32 learn_intermediate_param_7,
	.param .u32 learn_intermediate_param_8,
	.param .u32 learn_intermediate_param_9,
	.param .f64 learn_intermediate_param_10
)
{
	.reg .pred 	%p<23>;
	.reg .b32 	%r<89>;
	.reg .b32 	%f<3>;
	.reg .b64 	%rd<51>;
	.reg .b64 	%fd<198>;

	ld.param.u64 	%rd9, [learn_intermediate_param_0];
	ld.param.u64 	%rd10, [learn_intermediate_param_1];
	ld.param.u64 	%rd7, [learn_intermediate_param_2];
	ld.param.u64 	%rd8, [learn_intermediate_param_3];
	ld.param.u64 	%rd11, [learn_intermediate_param_4];
	ld.param.u32 	%r40, [learn_intermediate_param_5];
	ld.param.u32 	%r41, [learn_intermediate_param_6];
	ld.param.u32 	%r42, [learn_intermediate_param_7];
	ld.param.u32 	%r43, [learn_intermediate_param_8];
	ld.param.u32 	%r44, [learn_intermediate_param_9];
	ld.param.f64 	%fd14, [learn_intermediate_param_10];
	cvta.to.global.u64 	%rd1, %rd11;
	cvta.to.global.u64 	%rd2, %rd9;
	cvta.to.global.u64 	%rd3, %rd10;
	mov.u32 	%r45, %tid.x;
	mov.u32 	%r46, %ctaid.x;
	mov.u32 	%r47, %ntid.x;
	mad.lo.s32 	%r1, %r46, %r47, %r45;
	sub.s32 	%r2, %r40, %r43;
	add.s32 	%r3, %r42, %r40;
	setp.ge.s32 	%p1, %r1, %r42;
	@%p1 bra 	$L__BB4_29;
	cvta.to.global.u64 	%rd12, %rd7;
	add.s32 	%r4, %r40, %r1;
	mul.wide.s32 	%rd13, %r4, 8;
	add.s64 	%rd4, %rd3, %rd13;
	mov.b64 	%rd14, 0;
	st.global.u64 	[%rd4], %rd14;
	add.s64 	%rd15, %rd12, %rd13;
	ld.global.f64 	%fd1, [%rd15];
	neg.f64 	%fd15, %fd1;
	fma.rn.f64 	%fd16, %fd1, 0dBFF71547652B82FE, 0d4338000000000000;
	{
	.reg .b32 %temp; 
	mov.b64 	{%r5, %temp}, %fd16;
	}
	mov.f64 	%fd17, 0dC338000000000000;
	add.rn.f64 	%fd18, %fd16, %fd17;
	fma.rn.f64 	%fd19, %fd18, 0dBFE62E42FEFA39EF, %fd15;
	fma.rn.f64 	%fd20, %fd18, 0dBC7ABC9E3B39803F, %fd19;
	fma.rn.f64 	%fd21, %fd20, 0d3E5ADE1569CE2BDF, 0d3E928AF3FCA213EA;
	fma.rn.f64 	%fd22, %fd21, %fd20, 0d3EC71DEE62401315;
	fma.rn.f64 	%fd23, %fd22, %fd20, 0d3EFA01997C89EB71;
	fma.rn.f64 	%fd24, %fd23, %fd20, 0d3F2A01A014761F65;
	fma.rn.f64 	%fd25, %fd24, %fd20, 0d3F56C16C1852B7AF;
	fma.rn.f64 	%fd26, %fd25, %fd20, 0d3F81111111122322;
	fma.rn.f64 	%fd27, %fd26, %fd20, 0d3FA55555555502A1;
	fma.rn.f64 	%fd28, %fd27, %fd20, 0d3FC5555555555511;
	fma.rn.f64 	%fd29, %fd28, %fd20, 0d3FE000000000000B;
	fma.rn.f64 	%fd30, %fd29, %fd20, 0d3FF0000000000000;
	fma.rn.f64 	%fd31, %fd30, %fd20, 0d3FF0000000000000;
	{
	.reg .b32 %temp; 
	mov.b64 	{%r6, %temp}, %fd31;
	}
	{
	.reg .b32 %temp; 
	mov.b64 	{%temp, %r7}, %fd31;
	}
	shl.b32 	%r48, %r5, 20;
	add.s32 	%r49, %r48, %r7;
	mov.b64 	%fd193, {%r6, %r49};
	{
	.reg .b32 %temp; 
	mov.b64 	{%temp, %r50}, %fd15;
	}
	mov.b32 	%f2, %r50;
	abs.f32 	%f1, %f2;
	setp.lt.f32 	%p2, %f1, 0f4086232B;
	@%p2 bra 	$L__BB4_4;
	setp.gt.f64 	%p3, %fd1, 0d0000000000000000;
	mov.f64 	%fd32, 0d7FF0000000000000;
	sub.f64 	%fd33, %fd32, %fd1;
	selp.f64 	%fd193, 0d0000000000000000, %fd33, %p3;
	setp.geu.f32 	%p4, %f1, 0f40874800;
	@%p4 bra 	$L__BB4_4;
	shr.u32 	%r51, %r5, 31;
	add.s32 	%r52, %r5, %r51;
	shr.s32 	%r53, %r52, 1;
	shl.b32 	%r54, %r53, 20;
	add.s32 	%r55, %r7, %r54;
	mov.b64 	%fd34, {%r6, %r55};
	sub.s32 	%r56, %r5, %r53;
	shl.b32 	%r57, %r56, 20;
	add.s32 	%r58, %r57, 1072693248;
	mov.b32 	%r59, 0;
	mov.b64 	%fd35, {%r59, %r58};
	mul.f64 	%fd193, %fd35, %fd34;
$L__BB4_4:
	add.f64 	%fd36, %fd193, 0d3FF0000000000000;
	rcp.rn.f64 	%fd37, %fd36;
	mov.f64 	%fd38, 0d3FF0000000000000;
	sub.f64 	%fd39, %fd38, %fd37;
	mul.f64 	%fd6, %fd37, %fd39;
	setp.lt.s32 	%p5, %r44, 1;
	@%p5 bra 	$L__BB4_16;
	add.s32 	%r61, %r43, %r1;
	mad.lo.s32 	%r8, %r61, %r42, %r41;
	and.b32  	%r9, %r44, 7;
	setp.lt.u32 	%p6, %r44, 8;
	mov.b32 	%r77, 0;
	mov.f64 	%fd197, 0d0000000000000000;
	@%p6 bra 	$L__BB4_8;
	and.b32  	%r77, %r44, 2147483640;
	neg.s32 	%r82, %r77;
	mov.f64 	%fd197, 0d0000000000000000;
	mov.u32 	%r80, %r3;
	mov.u32 	%r81, %r8;
$L__BB4_7:
	.pragma "nounroll";
	mul.wide.s32 	%rd16, %r81, 8;
	add.s64 	%rd17, %rd1, %rd16;
	mul.wide.s32 	%rd18, %r80, 8;
	add.s64 	%rd19, %rd3, %rd18;
	ld.global.f64 	%fd42, [%rd19];
	mul.f64 	%fd43, %fd6, %fd42;
	ld.global.f64 	%fd44, [%rd17];
	fma.rn.f64 	%fd45, %fd43, %fd44, %fd197;
	st.global.f64 	[%rd4], %fd45;
	ld.global.f64 	%fd46, [%rd19+8];
	mul.f64 	%fd47, %fd6, %fd46;
	ld.global.f64 	%fd48, [%rd17+8];
	fma.rn.f64 	%fd49, %fd47, %fd48, %fd45;
	st.global.f64 	[%rd4], %fd49;
	ld.global.f64 	%fd50, [%rd19+16];
	mul.f64 	%fd51, %fd6, %fd50;
	ld.global.f64 	%fd52, [%rd17+16];
	fma.rn.f64 	%fd53, %fd51, %fd52, %fd49;
	st.global.f64 	[%rd4], %fd53;
	ld.global.f64 	%fd54, [%rd19+24];
	mul.f64 	%fd55, %fd6, %fd54;
	ld.global.f64 	%fd56, [%rd17+24];
	fma.rn.f64 	%fd57, %fd55, %fd56, %fd53;
	st.global.f64 	[%rd4], %fd57;
	ld.global.f64 	%fd58, [%rd19+32];
	mul.f64 	%fd59, %fd6, %fd58;
	ld.global.f64 	%fd60, [%rd17+32];
	fma.rn.f64 	%fd61, %fd59, %fd60, %fd57;
	st.global.f64 	[%rd4], %fd61;
	ld.global.f64 	%fd62, [%rd19+40];
	mul.f64 	%fd63, %fd6, %fd62;
	ld.global.f64 	%fd64, [%rd17+40];
	fma.rn.f64 	%fd65, %fd63, %fd64, %fd61;
	st.global.f64 	[%rd4], %fd65;
	ld.global.f64 	%fd66, [%rd19+48];
	mul.f64 	%fd67, %fd6, %fd66;
	ld.global.f64 	%fd68, [%rd17+48];
	fma.rn.f64 	%fd69, %fd67, %fd68, %fd65;
	st.global.f64 	[%rd4], %fd69;
	ld.global.f64 	%fd70, [%rd19+56];
	mul.f64 	%fd71, %fd6, %fd70;
	ld.global.f64 	%fd72, [%rd17+56];
	fma.rn.f64 	%fd197, %fd71, %fd72, %fd69;
	st.global.f64 	[%rd4], %fd197;
	add.s32 	%r82, %r82, 8;
	add.s32 	%r81, %r81, 8;
	add.s32 	%r80, %r80, 8;
	setp.eq.s32 	%p7, %r82, 0;
	@%p7 bra 	$L__BB4_8;
	bra.uni 	$L__BB4_7;
$L__BB4_8:
	setp.eq.s32 	%p8, %r9, 0;
	@%p8 bra 	$L__BB4_16;
	and.b32  	%r13, %r44, 3;
	setp.lt.u32 	%p9, %r9, 4;
	@%p9 bra 	$L__BB4_11;
	add.s32 	%r62, %r3, %r77;
	mul.wide.s32 	%rd20, %r62, 8;
	add.s64 	%rd21, %rd3, %rd20;
	ld.global.f64 	%fd73, [%rd21];
	mul.f64 	%fd74, %fd6, %fd73;
	add.s32 	%r63, %r8, %r77;
	mul.wide.s32 	%rd22, %r63, 8;
	add.s64 	%rd23, %rd1, %rd22;
	ld.global.f64 	%fd75, [%rd23];
	fma.rn.f64 	%fd76, %fd74, %fd75, %fd197;
	st.global.f64 	[%rd4], %fd76;
	ld.global.f64 	%fd77, [%rd21+8];
	mul.f64 	%fd78, %fd6, %fd77;
	ld.global.f64 	%fd79, [%rd23+8];
	fma.rn.f64 	%fd80, %fd78, %fd79, %fd76;
	st.global.f64 	[%rd4], %fd80;
	ld.global.f64 	%fd81, [%rd21+16];
	mul.f64 	%fd82, %fd6, %fd81;
	ld.global.f64 	%fd83, [%rd23+16];
	fma.rn.f64 	%fd84, %fd82, %fd83, %fd80;
	st.global.f64 	[%rd4], %fd84;
	ld.global.f64 	%fd85, [%rd21+24];
	mul.f64 	%fd86, %fd6, %fd85;
	ld.global.f64 	%fd87, [%rd23+24];
	fma.rn.f64 	%fd197, %fd86, %fd87, %fd84;
	st.global.f64 	[%rd4], %fd197;
	add.s32 	%r77, %r77, 4;
$L__BB4_11:
	setp.eq.s32 	%p10, %r13, 0;
	@%p10 bra 	$L__BB4_16;
	setp.eq.s32 	%p11, %r13, 1;
	@%p11 bra 	$L__BB4_14;
	add.s32 	%r64, %r3, %r77;
	mul.wide.s32 	%rd24, %r64, 8;
	add.s64 	%rd25, %rd3, %rd24;
	ld.global.f64 	%fd88, [%rd25];
	mul.f64 	%fd89, %fd6, %fd88;
	add.s32 	%r65, %r8, %r77;
	mul.wide.s32 	%rd26, %r65, 8;
	add.s64 	%rd27, %rd1, %rd26;
	ld.global.f64 	%fd90, [%rd27];
	fma.rn.f64 	%fd91, %fd89, %fd90, %fd197;
	st.global.f64 	[%rd4], %fd91;
	ld.global.f64 	%fd92, [%rd25+8];
	mul.f64 	%fd93, %fd6, %fd92;
	ld.global.f64 	%fd94, [%rd27+8];
	fma.rn.f64 	%fd197, %fd93, %fd94, %fd91;
	st.global.f64 	[%rd4], %fd197;
	add.s32 	%r77, %r77, 2;
$L__BB4_14:
	and.b32  	%r66, %r44, 1;
	setp.eq.b32 	%p12, %r66, 1;
	not.pred 	%p13, %p12;
	@%p13 bra 	$L__BB4_16;
	add.s32 	%r67, %r3, %r77;
	mul.wide.s32 	%rd28, %r67, 8;
	add.s64 	%rd29, %rd3, %rd28;
	ld.global.f64 	%fd95, [%rd29];
	mul.f64 	%fd96, %fd6, %fd95;
	add.s32 	%r68, %r8, %r77;
	mul.wide.s32 	%rd30, %r68, 8;
	add.s64 	%rd31, %rd1, %rd30;
	ld.global.f64 	%fd97, [%rd31];
	fma.rn.f64 	%fd98, %fd96, %fd97, %fd197;
	st.global.f64 	[%rd4], %fd98;
$L__BB4_16:
	setp.lt.s32 	%p14, %r43, 1;
	@%p14 bra 	$L__BB4_28;
	mad.lo.s32 	%r18, %r43, %r1, %r41;
	and.b32  	%r19, %r43, 7;
	setp.lt.u32 	%p15, %r43, 8;
	mov.b32 	%r86, 0;
	@%p15 bra 	$L__BB4_20;
	and.b32  	%r86, %r43, 2147483640;
	neg.s32 	%r85, %r86;
	add.s64 	%rd5, %rd2, 32;
	add.s64 	%rd6, %rd1, 32;
	mov.u32 	%r83, %r18;
	mov.u32 	%r84, %r2;
$L__BB4_19:
	.pragma "nounroll";
	mul.wide.s32 	%rd32, %r84, 8;
	add.s64 	%rd33, %rd5, %rd32;
	mul.wide.s32 	%rd34, %r83, 8;
	add.s64 	%rd35, %rd6, %rd34;
	ld.global.f64 	%fd99, [%rd4];
	ld.global.f64 	%fd100, [%rd33+-32];
	mul.f64 	%fd101, %fd99, %fd100;
	mul.f64 	%fd102, %fd14, %fd101;
	ld.global.f64 	%fd103, [%rd35+-32];
	sub.f64 	%fd104, %fd103, %fd102;
	st.global.f64 	[%rd35+-32], %fd104;
	ld.global.f64 	%fd105, [%rd4];
	ld.global.f64 	%fd106, [%rd33+-24];
	mul.f64 	%fd107, %fd105, %fd106;
	mul.f64 	%fd108, %fd14, %fd107;
	ld.global.f64 	%fd109, [%rd35+-24];
	sub.f64 	%fd110, %fd109, %fd108;
	st.global.f64 	[%rd35+-24], %fd110;
	ld.global.f64 	%fd111, [%rd4];
	ld.global.f64 	%fd112, [%rd33+-16];
	mul.f64 	%fd113, %fd111, %fd112;
	mul.f64 	%fd114, %fd14, %fd113;
	ld.global.f64 	%fd115, [%rd35+-16];
	sub.f64 	%fd116, %fd115, %fd114;
	st.global.f64 	[%rd35+-16], %fd116;
	ld.global.f64 	%fd117, [%rd4];
	ld.global.f64 	%fd118, [%rd33+-8];
	mul.f64 	%fd119, %fd117, %fd118;
	mul.f64 	%fd120, %fd14, %fd119;
	ld.global.f64 	%fd121, [%rd35+-8];
	sub.f64 	%fd122, %fd121, %fd120;
	st.global.f64 	[%rd35+-8], %fd122;
	ld.global.f64 	%fd123, [%rd4];
	ld.global.f64 	%fd124, [%rd33];
	mul.f64 	%fd125, %fd123, %fd124;
	mul.f64 	%fd126, %fd14, %fd125;
	ld.global.f64 	%fd127, [%rd35];
	sub.f64 	%fd128, %fd127, %fd126;
	st.global.f64 	[%rd35], %fd128;
	ld.global.f64 	%fd129, [%rd4];
	ld.global.f64 	%fd130, [%rd33+8];
	mul.f64 	%fd131, %fd129, %fd130;
	mul.f64 	%fd132, %fd14, %fd131;
	ld.global.f64 	%fd133, [%rd35+8];
	sub.f64 	%fd134, %fd133, %fd132;
	st.global.f64 	[%rd35+8], %fd134;
	ld.global.f64 	%fd135, [%rd4];
	ld.global.f64 	%fd136, [%rd33+16];
	mul.f64 	%fd137, %fd135, %fd136;
	mul.f64 	%fd138, %fd14, %fd137;
	ld.global.f64 	%fd139, [%rd35+16];
	sub.f64 	%fd140, %fd139, %fd138;
	st.global.f64 	[%rd35+16], %fd140;
	ld.global.f64 	%fd141, [%rd4];
	ld.global.f64 	%fd142, [%rd33+24];
	mul.f64 	%fd143, %fd141, %fd142;
	mul.f64 	%fd144, %fd14, %fd143;
	ld.global.f64 	%fd145, [%rd35+24];
	sub.f64 	%fd146, %fd145, %fd144;
	st.global.f64 	[%rd35+24], %fd146;
	add.s32 	%r85, %r85, 8;
	add.s32 	%r84, %r84, 8;
	add.s32 	%r83, %r83, 8;
	setp.ne.s32 	%p16, %r85, 0;
	@%p16 bra 	$L__BB4_19;
$L__BB4_20:
	setp.eq.s32 	%p17, %r19, 0;
	@%p17 bra 	$L__BB4_28;
	and.b32  	%r35, %r43, 3;
	setp.lt.u32 	%p18, %r19, 4;
	@%p18 bra 	$L__BB4_23;
	ld.global.f64 	%fd147, [%rd4];
	add.s32 	%r70, %r2, %r86;
	mul.wide.s32 	%rd36, %r70, 8;
	add.s64 	%rd37, %rd2, %rd36;
	ld.global.f64 	%fd148, [%rd37];
	mul.f64 	%fd149, %fd147, %fd148;
	mul.f64 	%fd150, %fd14, %fd149;
	add.s32 	%r71, %r18, %r86;
	mul.wide.s32 	%rd38, %r71, 8;
	add.s64 	%rd39, %rd1, %rd38;
	ld.global.f64 	%fd151, [%rd39];
	sub.f64 	%fd152, %fd151, %fd150;
	st.global.f64 	[%rd39], %fd152;
	ld.global.f64 	%fd153, [%rd4];
	ld.global.f64 	%fd154, [%rd37+8];
	mul.f64 	%fd155, %fd153, %fd154;
	mul.f64 	%fd156, %fd14, %fd155;
	ld.global.f64 	%fd157, [%rd39+8];
	sub.f64 	%fd158, %fd157, %fd156;
	st.global.f64 	[%rd39+8], %fd158;
	ld.global.f64 	%fd159, [%rd4];
	ld.global.f64 	%fd160, [%rd37+16];
	mul.f64 	%fd161, %fd159, %fd160;
	mul.f64 	%fd162, %fd14, %fd161;
	ld.global.f64 	%fd163, [%rd39+16];
	sub.f64 	%fd164, %fd163, %fd162;
	st.global.f64 	[%rd39+16], %fd164;
	ld.global.f64 	%fd165, [%rd4];
	ld.global.f64 	%fd166, [%rd37+24];
	mul.f64 	%fd167, %fd165, %fd166;
	mul.f64 	%fd168, %fd14, %fd167;
	ld.global.f64 	%fd169, [%rd39+24];
	sub.f64 	%fd170, %fd169, %fd168;
	st.global.f64 	[%rd39+24], %fd170;
	add.s32 	%r86, %r86, 4;
$L__BB4_23:
	setp.eq.s32 	%p19, %r35, 0;
	@%p19 bra 	$L__BB4_28;
	setp.eq.s32 	%p20, %r35, 1;
	@%p20 bra 	$L__BB4_26;
	ld.global.f64 	%fd171, [%rd4];
	add.s32 	%r72, %r2, %r86;
	mul.wide.s32 	%rd40, %r72, 8;
	add.s64 	%rd41, %rd2, %rd40;
	ld.global.f64 	%fd172, [%rd41];
	mul.f64 	%fd173, %fd171, %fd172;
	mul.f64 	%fd174, %fd14, %fd173;
	add.s32 	%r73, %r18, %r86;
	mul.wide.s32 	%rd42, %r73, 8;
	add.s64 	%rd43, %rd1, %rd42;
	ld.global.f64 	%fd175, [%rd43];
	sub.f64 	%fd176, %fd175, %fd174;
	st.global.f64 	[%rd43], %fd176;
	ld.global.f64 	%fd177, [%rd4];
	ld.global.f64 	%fd178, [%rd41+8];
	mul.f64 	%fd179, %fd177, %fd178;
	mul.f64 	%fd180, %fd14, %fd179;
	ld.global.f64 	%fd181, [%rd43+8];
	sub.f64 	%fd182, %fd181, %fd180;
	st.global.f64 	[%rd43+8], %fd182;
	add.s32 	%r86, %r86, 2;
$L__BB4_26:
	and.b32  	%r74, %r43, 1;
	setp.eq.b32 	%p21, %r74, 1;
	not.pred 	%p22, %p21;
	@%p22 bra 	$L__BB4_28;
	ld.global.f64 	%fd183, [%rd4];
	add.s32 	%r75, %r2, %r86;
	mul.wide.s32 	%rd44, %r75, 8;
	add.s64 	%rd45, %rd2, %rd44;
	ld.global.f64 	%fd184, [%rd45];
	mul.f64 	%fd185, %fd183, %fd184;
	mul.f64 	%fd186, %fd14, %fd185;
	add.s32 	%r76, %r18, %r86;
	mul.wide.s32 	%rd46, %r76, 8;
	add.s64 	%rd47, %rd1, %rd46;
	ld.global.f64 	%fd187, [%rd47];
	sub.f64 	%fd188, %fd187, %fd186;
	st.global.f64 	[%rd47], %fd188;
$L__BB4_28:
	ld.global.f64 	%fd189, [%rd4];
	mul.f64 	%fd190, %fd14, %fd189;
	cvta.to.global.u64 	%rd48, %rd8;
	mul.wide.s32 	%rd49, %r4, 8;
	add.s64 	%rd50, %rd48, %rd49;
	ld.global.f64 	%fd191, [%rd50];
	sub.f64 	%fd192, %fd191, %fd190;
	st.global.f64 	[%rd50], %fd192;
$L__BB4_29:
	ret;

}
	// .globl	add_noise
.visible .entry add_noise(
	.param .u64 .ptr .align 1 add_noise_param_0,
	.param .f64 add_noise_param_1,
	.param .f64 add_noise_param_2,
	.param .u32 add_noise_param_3
)
{
	.local .align 8 .b8 	__local_depot5[48];
	.reg .b64 	%SP;
	.reg .b64 	%SPL;
	.reg .pred 	%p<66>;
	.reg .b32 	%r<1216>;
	.reg .b32 	%f<5>;
	.reg .b64 	%rd<28>;
	.reg .b64 	%fd<10>;

	mov.u64 	%SPL, __local_depot5;
	ld.param.u64 	%rd10, [add_noise_param_0];
	ld.param.f64 	%fd1, [add_noise_param_1];
	ld.param.f64 	%fd2, [add_noise_param_2];
	ld.param.u32 	%r546, [add_noise_param_3];
	mov.u32 	%r547, %tid.x;
	mov.u32 	%r548, %ctaid.x;
	mov.u32 	%r549, %ntid.x;
	mad.lo.s32 	%r1, %r548, %r549, %r547;
	setp.ge.s32 	%p1, %r1, %r546;
	@%p1 bra 	$L__BB5_118;
	add.u64 	%rd1, %SPL, 0;
	// begin inline asm
	mov.u64 	%rd11, %clock64;
	// end inline asm
	cvt.s64.s32 	%rd2, %r1;
	cvt.u32.u64 	%r550, %rd11;
	xor.b32  	%r551, %r550, -1429050551;
	mul.lo.s32 	%r552, %r551, 1099087573;
	{ .reg .b32 tmp; mov.b64 {tmp, %r553}, %rd11; }
	xor.b32  	%r554, %r553, -136515619;
	mul.lo.s32 	%r555, %r554, -1703105765;
	add.s32 	%r556, %r552, %r555;
	add.s32 	%r2, %r556, 6615241;
	add.s32 	%r950, %r552, 123456789;
	st.local.v2.u32 	[%rd1], {%r2, %r950};
	xor.b32  	%r949, %r552, 362436069;
	add.s32 	%r557, %r555, 521288629;
	st.local.v2.u32 	[%rd1+8], {%r949, %r557};
	xor.b32  	%r558, %r555, 88675123;
	add.s32 	%r946, %r552, 5783321;
	st.local.v2.u32 	[%rd1+16], {%r558, %r946};
	setp.eq.s32 	%p2, %r1, 0;
	@%p2 bra 	$L__BB5_116;
	mov.b32 	%r933, 0;
	mov.u64 	%rd27, %rd2;
$L__BB5_3:
	mov.u64 	%rd3, %rd27;
	and.b64  	%rd4, %rd3, 3;
	setp.eq.s64 	%p3, %rd4, 0;
	@%p3 bra 	$L__BB5_115;
	mul.wide.u32 	%rd13, %r933, 3200;
	mov.u64 	%rd14, precalc_xorwow_matrix;
	add.s64 	%rd5, %rd14, %rd13;
	mov.b32 	%r946, 0;
	mov.u32 	%r947, %r946;
	mov.u32 	%r948, %r946;
	mov.u32 	%r949, %r946;
	mov.u32 	%r950, %r946;
	mov.u32 	%r939, %r946;
$L__BB5_5:
	mul.wide.u32 	%rd15, %r939, 4;
	add.s64 	%rd16, %rd1, %rd15;
	ld.local.u32 	%r16, [%rd16+4];
	shl.b32 	%r17, %r939, 5;
	mov.b32 	%r945, 0;
$L__BB5_6:
	.pragma "nounroll";
	shr.u32 	%r562, %r16, %r945;
	and.b32  	%r563, %r562, 1;
	setp.eq.b32 	%p4, %r563, 1;
	not.pred 	%p5, %p4;
	add.s32 	%r564, %r17, %r945;
	mul.lo.s32 	%r565, %r564, 5;
	mul.wide.u32 	%rd17, %r565, 4;
	add.s64 	%rd6, %rd5, %rd17;
	@%p5 bra 	$L__BB5_8;
	ld.global.u32 	%r566, [%rd6];
	xor.b32  	%r950, %r950, %r566;
	ld.global.u32 	%r567, [%rd6+4];
	xor.b32  	%r949, %r949, %r567;
	ld.global.u32 	%r568, [%rd6+8];
	xor.b32  	%r948, %r948, %r568;
	ld.global.u32 	%r569, [%rd6+12];
	xor.b32  	%r947, %r947, %r569;
	ld.global.u32 	%r570, [%rd6+16];
	xor.b32  	%r946, %r946, %r570;
$L__BB5_8:
	and.b32  	%r572, %r562, 2;
	setp.eq.s32 	%p6, %r572, 0;
	@%p6 bra 	$L__BB5_10;
	ld.global.u32 	%r573, [%rd6+20];
	xor.b32  	%r950, %r950, %r573;
	ld.global.u32 	%r574, [%rd6+24];
	xor.b32  	%r949, %r949, %r574;
	ld.global.u32 	%r575, [%rd6+28];
	xor.b32  	%r948, %r948, %r575;
	ld.global.u32 	%r576, [%rd6+32];
	xor.b32  	%r947, %r947, %r576;
	ld.global.u32 	%r577, [%rd6+36];
	xor.b32  	%r946, %r946, %r577;
$L__BB5_10:
	and.b32  	%r579, %r562, 4;
	setp.eq.s32 	%p7, %r579, 0;
	@%p7 bra 	$L__BB5_12;
	ld.global.u32 	%r580, [%rd6+40];
	xor.b32  	%r950, %r950, %r580;
	ld.global.u32 	%r581, [%rd6+44];
	xor.b32  	%r949, %r949, %r581;
	ld.global.u32 	%r582, [%rd6+48];
	xor.b32  	%r948, %r948, %r582;
	ld.global.u32 	%r583, [%rd6+52];
	xor.b32  	%r947, %r947, %r583;
	ld.global.u32 	%r584, [%rd6+56];
	xor.b32  	%r946, %r946, %r584;
$L__BB5_12:
	and.b32  	%r586, %r562, 8;
	setp.eq.s32 	%p8, %r586, 0;
	@%p8 bra 	$L__BB5_14;
	ld.global.u32 	%r587, [%rd6+60];
	xor.b32  	%r950, %r950, %r587;
	ld.global.u32 	%r588, [%rd6+64];
	xor.b32  	%r949, %r949, %r588;
	ld.global.u32 	%r589, [%rd6+68];
	xor.b32  	%r948, %r948, %r589;
	ld.global.u32 	%r590, [%rd6+72];
	xor.b32  	%r947, %r947, %r590;
	ld.global.u32 	%r591, [%rd6+76];
	xor.b32  	%r946, %r946, %r591;
$L__BB5_14:
	and.b32  	%r593, %r562, 16;
	setp.eq.s32 	%p9, %r593, 0;
	@%p9 bra 	$L__BB5_16;
	ld.global.u32 	%r594, [%rd6+80];
	xor.b32  	%r950, %r950, %r594;
	ld.global.u32 	%r595, [%rd6+84];
	xor.b32  	%r949, %r949, %r595;
	ld.global.u32 	%r596, [%rd6+88];
	xor.b32  	%r948, %r948, %r596;
	ld.global.u32 	%r597, [%rd6+92];
	xor.b32  	%r947, %r947, %r597;
	ld.global.u32 	%r598, [%rd6+96];
	xor.b32  	%r946, %r946, %r598;
$L__BB5_16:
	and.b32  	%r600, %r562, 32;
	setp.eq.s32 	%p10, %r600, 0;
	@%p10 bra 	$L__BB5_18;
	ld.global.u32 	%r601, [%rd6+100];
	xor.b32  	%r950, %r950, %r601;
	ld.global.u32 	%r602, [%rd6+104];
	xor.b32  	%r949, %r949, %r602;
	ld.global.u32 	%r603, [%rd6+108];
	xor.b32  	%r948, %r948, %r603;
	ld.global.u32 	%r604, [%rd6+112];
	xor.b32  	%r947, %r947, %r604;
	ld.global.u32 	%r605, [%rd6+116];
	xor.b32  	%r946, %r946, %r605;
$L__BB5_18:
	and.b32  	%r607, %r562, 64;
	setp.eq.s32 	%p11, %r607, 0;
	@%p11 bra 	$L__BB5_20;
	ld.global.u32 	%r608, [%rd6+120];
	xor.b32  	%r950, %r950, %r608;
	ld.global.u32 	%r609, [%rd6+124];
	xor.b32  	%r949, %r949, %r609;
	ld.global.u32 	%r610, [%rd6+128];
	xor.b32  	%r948, %r948, %r610;
	ld.global.u32 	%r611, [%rd6+132];
	xor.b32  	%r947, %r947, %r611;
	ld.global.u32 	%r612, [%rd6+136];
	xor.b32  	%r946, %r946, %r612;
$L__BB5_20:
	and.b32  	%r614, %r562, 128;
	setp.eq.s32 	%p12, %r614, 0;
	@%p12 bra 	$L__BB5_22;
	ld.global.u32 	%r615, [%rd6+140];
	xor.b32  	%r950, %r950, %r615;
	ld.global.u32 	%r616, [%rd6+144];
	xor.b32  	%r949, %r949, %r616;
	ld.global.u32 	%r617, [%rd6+148];
	xor.b32  	%r948, %r948, %r617;
	ld.global.u32 	%r618, [%rd6+152];
	xor.b32  	%r947, %r947, %r618;
	ld.global.u32 	%r619, [%rd6+156];
	xor.b32  	%r946, %r946, %r619;
$L__BB5_22:
	and.b32  	%r621, %r562, 256;
	setp.eq.s32 	%p13, %r621, 0;
	@%p13 bra 	$L__BB5_24;
	ld.global.u32 	%r622, [%rd6+160];
	xor.b32  	%r950, %r950, %r622;
	ld.global.u32 	%r623, [%rd6+164];
	xor.b32  	%r949, %r949, %r623;
	ld.global.u32 	%r624, [%rd6+168];
	xor.b32  	%r948, %r948, %r624;
	ld.global.u32 	%r625, [%rd6+172];
	xor.b32  	%r947, %r947, %r625;
	ld.global.u32 	%r626, [%rd6+176];
	xor.b32  	%r946, %r946, %r626;
$L__BB5_24:
	and.b32  	%r628, %r562, 512;
	setp.eq.s32 	%p14, %r628, 0;
	@%p14 bra 	$L__BB5_26;
	ld.global.u32 	%r629, [%rd6+180];
	xor.b32  	%r950, %r950, %r629;
	ld.global.u32 	%r630, [%rd6+184];
	xor.b32  	%r949, %r949, %r630;
	ld.global.u32 	%r631, [%rd6+188];
	xor.b32  	%r948, %r948, %r631;
	ld.global.u32 	%r632, [%rd6+192];
	xor.b32  	%r947, %r947, %r632;
	ld.global.u32 	%r633, [%rd6+196];
	xor.b32  	%r946, %r946, %r633;
$L__BB5_26:
	and.b32  	%r635, %r562, 1024;
	setp.eq.s32 	%p15, %r635, 0;
	@%p15 bra 	$L__BB5_28;
	ld.global.u32 	%r636, [%rd6+200];
	xor.b32  	%r950, %r950, %r636;
	ld.global.u32 	%r637, [%rd6+204];
	xor.b32  	%r949, %r949, %r637;
	ld.global.u32 	%r638, [%rd6+208];
	xor.b32  	%r948, %r948, %r638;
	ld.global.u32 	%r639, [%rd6+212];
	xor.b32  	%r947, %r947, %r639;
	ld.global.u32 	%r640, [%rd6+216];
	xor.b32  	%r946, %r946, %r640;
$L__BB5_28:
	and.b32  	%r642, %r562, 2048;
	setp.eq.s32 	%p16, %r642, 0;
	@%p16 bra 	$L__BB5_30;
	ld.global.u32 	%r643, [%rd6+220];
	xor.b32  	%r950, %r950, %r643;
	ld.global.u32 	%r644, [%rd6+224];
	xor.b32  	%r949, %r949, %r644;
	ld.global.u32 	%r645, [%rd6+228];
	xor.b32  	%r948, %r948, %r645;
	ld.global.u32 	%r646, [%rd6+232];
	xor.b32  	%r947, %r947, %r646;
	ld.global.u32 	%r647, [%rd6+236];
	xor.b32  	%r946, %r946, %r647;
$L__BB5_30:
	and.b32  	%r649, %r562, 4096;
	setp.eq.s32 	%p17, %r649, 0;
	@%p17 bra 	$L__BB5_32;
	ld.global.u32 	%r650, [%rd6+240];
	xor.b32  	%r950, %r950, %r650;
	ld.global.u32 	%r651, [%rd6+244];
	xor.b32  	%r949, %r949, %r651;
	ld.global.u32 	%r652, [%rd6+248];
	xor.b32  	%r948, %r948, %r652;
	ld.global.u32 	%r653, [%rd6+252];
	xor.b32  	%r947, %r947, %r653;
	ld.global.u32 	%r654, [%rd6+256];
	xor.b32  	%r946, %r946, %r654;
$L__BB5_32:
	and.b32  	%r656, %r562, 8192;
	setp.eq.s32 	%p18, %r656, 0;
	@%p18 bra 	$L__BB5_34;
	ld.global.u32 	%r657, [%rd6+260];
	xor.b32  	%r950, %r950, %r657;
	ld.global.u32 	%r658, [%rd6+264];
	xor.b32  	%r949, %r949, %r658;
	ld.global.u32 	%r659, [%rd6+268];
	xor.b32  	%r948, %r948, %r659;
	ld.global.u32 	%r660, [%rd6+272];
	xor.b32  	%r947, %r947, %r660;
	ld.global.u32 	%r661, [%rd6+276];
	xor.b32  	%r946, %r946, %r661;
$L__BB5_34:
	and.b32  	%r663, %r562, 16384;
	setp.eq.s32 	%p19, %r663, 0;
	@%p19 bra 	$L__BB5_36;
	ld.global.u32 	%r664, [%rd6+280];
	xor.b32  	%r950, %r950, %r664;
	ld.global.u32 	%r665, [%rd6+284];
	xor.b32  	%r949, %r949, %r665;
	ld.global.u32 	%r666, [%rd6+288];
	xor.b32  	%r948, %r948, %r666;
	ld.global.u32 	%r667, [%rd6+292];
	xor.b32  	%r947, %r947, %r667;
	ld.global.u32 	%r668, [%rd6+296];
	xor.b32  	%r946, %r946, %r668;
$L__BB5_36:
	and.b32  	%r670, %r562, 32768;
	setp.eq.s32 	%p20, %r670, 0;
	@%p20 bra 	$L__BB5_38;
	ld.global.u32 	%r671, [%rd6+300];
	xor.b32  	%r950, %r950, %r671;
	ld.global.u32 	%r672, [%rd6+304];
	xor.b32  	%r949, %r949, %r672;
	ld.global.u32 	%r673, [%rd6+308];
	xor.b32  	%r948, %r948, %r673;
	ld.global.u32 	%r674, [%rd6+312];
	xor.b32  	%r947, %r947, %r674;
	ld.global.u32 	%r675, [%rd6+316];
	xor.b32  	%r946, %r946, %r675;
$L__BB5_38:
	add.s32 	%r945, %r945, 16;
	setp.ne.s32 	%p21, %r945, 32;
	@%p21 bra 	$L__BB5_6;
	mad.lo.s32 	%r676, %r939, -31, %r17;
	add.s32 	%r939, %r676, 1;
	setp.ne.s32 	%p22, %r939, 5;
	@%p22 bra 	$L__BB5_5;
	st.local.u32 	[%rd1+4], %r950;
	st.local.v2.u32 	[%rd1+8], {%r949, %r948};
	st.local.v2.u32 	[%rd1+16], {%r947, %r946};
	setp.eq.s64 	%p23, %rd4, 1;
	@%p23 bra 	$L__BB5_115;
	mov.b32 	%r946, 0;
	mov.u32 	%r1039, %r946;
	mov.u32 	%r1040, %r946;
	mov.u32 	%r949, %r946;
	mov.u32 	%r950, %r946;
	mov.u32 	%r1031, %r946;
$L__BB5_42:
	mul.wide.u32 	%rd18, %r1031, 4;
	add.s64 	%rd19, %rd1, %rd18;
	ld.local.u32 	%r192, [%rd19+4];
	shl.b32 	%r193, %r1031, 5;
	mov.b32 	%r1037, 0;
$L__BB5_43:
	.pragma "nounroll";
	shr.u32 	%r679, %r192, %r1037;
	and.b32  	%r680, %r679, 1;
	setp.eq.b32 	%p24, %r680, 1;
	not.pred 	%p25, %p24;
	add.s32 	%r681, %r193, %r1037;
	mul.lo.s32 	%r682, %r681, 5;
	mul.wide.u32 	%rd20, %r682, 4;
	add.s64 	%rd7, %rd5, %rd20;
	@%p25 bra 	$L__BB5_45;
	ld.global.u32 	%r683, [%rd7];
	xor.b32  	%r950, %r950, %r683;
	ld.global.u32 	%r684, [%rd7+4];
	xor.b32  	%r949, %r949, %r684;
	ld.global.u32 	%r685, [%rd7+8];
	xor.b32  	%r1040, %r1040, %r685;
	ld.global.u32 	%r686, [%rd7+12];
	xor.b32  	%r1039, %r1039, %r686;
	ld.global.u32 	%r687, [%rd7+16];
	xor.b32  	%r946, %r946, %r687;
$L__BB5_45:
	and.b32  	%r689, %r679, 2;
	setp.eq.s32 	%p26, %r689, 0;
	@%p26 bra 	$L__BB5_47;
	ld.global.u32 	%r690, [%rd7+20];
	xor.b32  	%r950, %r950, %r690;
	ld.global.u32 	%r691, [%rd7+24];
	xor.b32  	%r949, %r949, %r691;
	ld.global.u32 	%r692, [%rd7+28];
	xor.b32  	%r1040, %r1040, %r692;
	ld.global.u32 	%r693, [%rd7+32];
	xor.b32  	%r1039, %r1039, %r693;
	ld.global.u32 	%r694, [%rd7+36];
	xor.b32  	%r946, %r946, %r694;
$L__BB5_47:
	and.b32  	%r696, %r679, 4;
	setp.eq.s32 	%p27, %r696, 0;
	@%p27 bra 	$L__BB5_49;
	ld.global.u32 	%r697, [%rd7+40];
	xor.b32  	%r950, %r950, %r697;
	ld.global.u32 	%r698, [%rd7+44];
	xor.b32  	%r949, %r949, %r698;
	ld.global.u32 	%r699, [%rd7+48];
	xor.b32  	%r1040, %r1040, %r699;
	ld.global.u32 	%r700, [%rd7+52];
	xor.b32  	%r1039, %r1039, %r700;
	ld.global.u32 	%r701, [%rd7+56];
	xor.b32  	%r946, %r946, %r701;
$L__BB5_49:
	and.b32  	%r703, %r679, 8;
	setp.eq.s32 	%p28, %r703, 0;
	@%p28 bra 	$L__BB5_51;
	ld.global.u32 	%r704, [%rd7+60];
	xor.b32  	%r950, %r950, %r704;
	ld.global.u32 	%r705, [%rd7+64];
	xor.b32  	%r949, %r949, %r705;
	ld.global.u32 	%r706, [%rd7+68];
	xor.b32  	%r1040, %r1040, %r706;
	ld.global.u32 	%r707, [%rd7+72];
	xor.b32  	%r1039, %r1039, %r707;
	ld.global.u32 	%r708, [%rd7+76];
	xor.b32  	%r946, %r946, %r708;
$L__BB5_51:
	and.b32  	%r710, %r679, 16;
	setp.eq.s32 	%p29, %r710, 0;
	@%p29 bra 	$L__BB5_53;
	ld.global.u32 	%r711, [%rd7+80];
	xor.b32  	%r950, %r950, %r711;
	ld.global.u32 	%r712, [%rd7+84];
	xor.b32  	%r949, %r949, %r712;
	ld.global.u32 	%r713, [%rd7+88];
	xor.b32  	%r1040, %r1040, %r713;
	ld.global.u32 	%r714, [%rd7+92];
	xor.b32  	%r1039, %r1039, %r714;
	ld.global.u32 	%r715, [%rd7+96];
	xor.b32  	%r946, %r946, %r715;
$L__BB5_53:
	and.b32  	%r717, %r679, 32;
	setp.eq.s32 	%p30, %r717, 0;
	@%p30 bra 	$L__BB5_55;
	ld.global.u32 	%r718, [%rd7+100];
	xor.b32  	%r950, %r950, %r718;
	ld.global.u32 	%r719, [%rd7+104];
	xor.b32  	%r949, %r949, %r719;
	ld.global.u32 	%r720, [%rd7+108];
	xor.b32  	%r1040, %r1040, %r720;
	ld.global.u32 	%r721, [%rd7+112];
	xor.b32  	%r1039, %r1039, %r721;
	ld.global.u32 	%r722, [%rd7+116];
	xor.b32  	%r946, %r946, %r722;
$L__BB5_55:
	and.b32  	%r724, %r679, 64;
	setp.eq.s32 	%p31, %r724, 0;
	@%p31 bra 	$L__BB5_57;
	ld.global.u32 	%r725, [%rd7+120];
	xor.b32  	%r950, %r950, %r725;
	ld.global.u32 	%r726, [%rd7+124];
	xor.b32  	%r949, %r949, %r726;
	ld.global.u32 	%r727, [%rd7+128];
	xor.b32  	%r1040, %r1040, %r727;
	ld.global.u32 	%r728, [%rd7+132];
	xor.b32  	%r1039, %r1039, %r728;
	ld.global.u32 	%r729, [%rd7+136];
	xor.b32  	%r946, %r946, %r729;
$L__BB5_57:
	and.b32  	%r731, %r679, 128;
	setp.eq.s32 	%p32, %r731, 0;
	@%p32 bra 	$L__BB5_59;
	ld.global.u32 	%r732, [%rd7+140];
	xor.b32  	%r950, %r950, %r732;
	ld.global.u32 	%r733, [%rd7+144];
	xor.b32  	%r949, %r949, %r733;
	ld.global.u32 	%r734, [%rd7+148];
	xor.b32  	%r1040, %r1040, %r734;
	ld.global.u32 	%r735, [%rd7+152];
	xor.b32  	%r1039, %r1039, %r735;
	ld.global.u32 	%r736, [%rd7+156];
	xor.b32  	%r946, %r946, %r736;
$L__BB5_59:
	and.b32  	%r738, %r679, 256;
	setp.eq.s32 	%p33, %r738, 0;
	@%p33 bra 	$L__BB5_61;
	ld.global.u32 	%r739, [%rd7+160];
	xor.b32  	%r950, %r950, %r739;
	ld.global.u32 	%r740, [%rd7+164];
	xor.b32  	%r949, %r949, %r740;
	ld.global.u32 	%r741, [%rd7+168];
	xor.b32  	%r1040, %r1040, %r741;
	ld.global.u32 	%r742, [%rd7+172];
	xor.b32  	%r1039, %r1039, %r742;
	ld.global.u32 	%r743, [%rd7+176];
	xor.b32  	%r946, %r946, %r743;
$L__BB5_61:
	and.b32  	%r745, %r679, 512;
	setp.eq.s32 	%p34, %r745, 0;
	@%p34 bra 	$L__BB5_63;
	ld.global.u32 	%r746, [%rd7+180];
	xor.b32  	%r950, %r950, %r746;
	ld.global.u32 	%r747, [%rd7+184];
	xor.b32  	%r949, %r949, %r747;
	ld.global.u32 	%r748, [%rd7+188];
	xor.b32  	%r1040, %r1040, %r748;
	ld.global.u32 	%r749, [%rd7+192];
	xor.b32  	%r1039, %r1039, %r749;
	ld.global.u32 	%r750, [%rd7+196];
	xor.b32  	%r946, %r946, %r750;
$L__BB5_63:
	and.b32  	%r752, %r679, 1024;
	setp.eq.s32 	%p35, %r752, 0;
	@%p35 bra 	$L__BB5_65;
	ld.global.u32 	%r753, [%rd7+200];
	xor.b32  	%r950, %r950, %r753;
	ld.global.u32 	%r754, [%rd7+204];
	xor.b32  	%r949, %r949, %r754;
	ld.global.u32 	%r755, [%rd7+208];
	xor.b32  	%r1040, %r1040, %r755;
	ld.global.u32 	%r756, [%rd7+212];
	xor.b32  	%r1039, %r1039, %r756;
	ld.global.u32 	%r757, [%rd7+216];
	xor.b32  	%r946, %r946, %r757;
$L__BB5_65:
	and.b32  	%r759, %r679, 2048;
	setp.eq.s32 	%p36, %r759, 0;
	@%p36 bra 	$L__BB5_67;
	ld.global.u32 	%r760, [%rd7+220];
	xor.b32  	%r950, %r950, %r760;
	ld.global.u32 	%r761, [%rd7+224];
	xor.b32  	%r949, %r949, %r761;
	ld.global.u32 	%r762, [%rd7+228];
	xor.b32  	%r1040, %r1040, %r762;
	ld.global.u32 	%r763, [%rd7+232];
	xor.b32  	%r1039, %r1039, %r763;
	ld.global.u32 	%r764, [%rd7+236];
	xor.b32  	%r946, %r946, %r764;
$L__BB5_67:
	and.b32  	%r766, %r679, 4096;
	setp.eq.s32 	%p37, %r766, 0;
	@%p37 bra 	$L__BB5_69;
	ld.global.u32 	%r767, [%rd7+240];
	xor.b32  	%r950, %r950, %r767;
	ld.global.u32 	%r768, [%rd7+244];
	xor.b32  	%r949, %r949, %r768;
	ld.global.u32 	%r769, [%rd7+248];
	xor.b32  	%r1040, %r1040, %r769;
	ld.global.u32 	%r770, [%rd7+252];
	xor.b32  	%r1039, %r1039, %r770;
	ld.global.u32 	%r771, [%rd7+256];
	xor.b32  	%r946, %r946, %r771;
$L__BB5_69:
	and.b32  	%r773, %r679, 8192;
	setp.eq.s32 	%p38, %r773, 0;
	@%p38 bra 	$L__BB5_71;
	ld.global.u32 	%r774, [%rd7+260];
	xor.b32  	%r950, %r950, %r774;
	ld.global.u32 	%r775, [%rd7+264];
	xor.b32  	%r949, %r949, %r775;
	ld.global.u32 	%r776, [%rd7+268];
	xor.b32  	%r1040, %r1040, %r776;
	ld.global.u32 	%r777, [%rd7+272];
	xor.b32  	%r1039, %r1039, %r777;
	ld.global.u32 	%r778, [%rd7+276];
	xor.b32  	%r946, %r946, %r778;
$L__BB5_71:
	and.b32  	%r780, %r679, 16384;
	setp.eq.s32 	%p39, %r780, 0;
	@%p39 bra 	$L__BB5_73;
	ld.global.u32 	%r781, [%rd7+280];
	xor.b32  	%r950, %r950, %r781;
	ld.global.u32 	%r782, [%rd7+284];
	xor.b32  	%r949, %r949, %r782;
	ld.global.u32 	%r783, [%rd7+288];
	xor.b32  	%r1040, %r1040, %r783;
	ld.global.u32 	%r784, [%rd7+292];
	xor.b32  	%r1039, %r1039, %r784;
	ld.global.u32 	%r785, [%rd7+296];
	xor.b32  	%r946, %r946, %r785;
$L__BB5_73:
	and.b32  	%r787, %r679, 32768;
	setp.eq.s32 	%p40, %r787, 0;
	@%p40 bra 	$L__BB5_75;
	ld.global.u32 	%r788, [%rd7+300];
	xor.b32  	%r950, %r950, %r788;
	ld.global.u32 	%r789, [%rd7+304];
	xor.b32  	%r949, %r949, %r789;
	ld.global.u32 	%r790, [%rd7+308];
	xor.b32  	%r1040, %r1040, %r790;
	ld.global.u32 	%r791, [%rd7+312];
	xor.b32  	%r1039, %r1039, %r791;
	ld.global.u32 	%r792, [%rd7+316];
	xor.b32  	%r946, %r946, %r792;
$L__BB5_75:
	add.s32 	%r1037, %r1037, 16;
	setp.ne.s32 	%p41, %r1037, 32;
	@%p41 bra 	$L__BB5_43;
	mad.lo.s32 	%r793, %r1031, -31, %r193;
	add.s32 	%r1031, %r793, 1;
	setp.ne.s32 	%p42, %r1031, 5;
	@%p42 bra 	$L__BB5_42;
	st.local.u32 	[%rd1+4], %r950;
	st.local.v2.u32 	[%rd1+8], {%r949, %r1040};
	st.local.v2.u32 	[%rd1+16], {%r1039, %r946};
	setp.ne.s64 	%p43, %rd4, 3;
	@%p43 bra 	$L__BB5_115;
	mov.b32 	%r946, 0;
	mov.u32 	%r1131, %r946;
	mov.u32 	%r1132, %r946;
	mov.u32 	%r949, %r946;
	mov.u32 	%r950, %r946;
	mov.u32 	%r1123, %r946;
$L__BB5_79:
	mul.wide.u32 	%rd21, %r1123, 4;
	add.s64 	%rd22, %rd1, %rd21;
	ld.local.u32 	%r368, [%rd22+4];
	shl.b32 	%r369, %r1123, 5;
	mov.b32 	%r1129, 0;
$L__BB5_80:
	.pragma "nounroll";
	shr.u32 	%r796, %r368, %r1129;
	and.b32  	%r797, %r796, 1;
	setp.eq.b32 	%p44, %r797, 1;
	not.pred 	%p45, %p44;
	add.s32 	%r798, %r369, %r1129;
	mul.lo.s32 	%r799, %r798, 5;
	mul.wide.u32 	%rd23, %r799, 4;
	add.s64 	%rd8, %rd5, %rd23;
	@%p45 bra 	$L__BB5_82;
	ld.global.u32 	%r800, [%rd8];
	xor.b32  	%r950, %r950, %r800;
	ld.global.u32 	%r801, [%rd8+4];
	xor.b32  	%r949, %r949, %r801;
	ld.global.u32 	%r802, [%rd8+8];
	xor.b32  	%r1132, %r1132, %r802;
	ld.global.u32 	%r803, [%rd8+12];
	xor.b32  	%r1131, %r1131, %r803;
	ld.global.u32 	%r804, [%rd8+16];
	xor.b32  	%r946, %r946, %r804;
$L__BB5_82:
	and.b32  	%r806, %r796, 2;
	setp.eq.s32 	%p46, %r806, 0;
	@%p46 bra 	$L__BB5_84;
	ld.global.u32 	%r807, [%rd8+20];
	xor.b32  	%r950, %r950, %r807;
	ld.global.u32 	%r808, [%rd8+24];
	xor.b32  	%r949, %r949, %r808;
	ld.global.u32 	%r809, [%rd8+28];
	xor.b32  	%r1132, %r1132, %r809;
	ld.global.u32 	%r810, [%rd8+32];
	xor.b32  	%r1131, %r1131, %r810;
	ld.global.u32 	%r811, [%rd8+36];
	xor.b32  	%r946, %r946, %r811;
$L__BB5_84:
	and.b32  	%r813, %r796, 4;
	setp.eq.s32 	%p47, %r813, 0;
	@%p47 bra 	$L__BB5_86;
	ld.global.u32 	%r814, [%rd8+40];
	xor.b32  	%r950, %r950, %r814;
	ld.global.u32 	%r815, [%rd8+44];
	xor.b32  	%r949, %r949, %r815;
	ld.global.u32 	%r816, [%rd8+48];
	xor.b32  	%r1132, %r1132, %r816;
	ld.global.u32 	%r817, [%rd8+52];
	xor.b32  	%r1131, %r1131, %r817;
	ld.global.u32 	%r818, [%rd8+56];
	xor.b32  	%r946, %r946, %r818;
$L__BB5_86:
	and.b32  	%r820, %r796, 8;
	setp.eq.s32 	%p48, %r820, 0;
	@%p48 bra 	$L__BB5_88;
	ld.global.u32 	%r821, [%rd8+60];
	xor.b32  	%r950, %r950, %r821;
	ld.global.u32 	%r822, [%rd8+64];
	xor.b32  	%r949, %r949, %r822;
	ld.global.u32 	%r823, [%rd8+68];
	xor.b32  	%r1132, %r1132, %r823;
	ld.global.u32 	%r824, [%rd8+72];
	xor.b32  	%r1131, %r1131, %r824;
	ld.global.u32 	%r825, [%rd8+76];
	xor.b32  	%r946, %r946, %r825;
$L__BB5_88:
	and.b32  	%r827, %r796, 16;
	setp.eq.s32 	%p49, %r827, 0;
	@%p49 bra 	$L__BB5_90;
	ld.global.u32 	%r828, [%rd8+80];
	xor.b32  	%r950, %r950, %r828;
	ld.global.u32 	%r829, [%rd8+84];
	xor.b32  	%r949, %r949, %r829;
	ld.global.u32 	%r830, [%rd8+88];
	xor.b32  	%r1132, %r1132, %r830;
	ld.global.u32 	%r831, [%rd8+92];
	xor.b32  	%r1131, %r1131, %r831;
	ld.global.u32 	%r832, [%rd8+96];
	xor.b32  	%r946, %r946, %r832;
$L__BB5_90:
	and.b32  	%r834, %r796, 32;
	setp.eq.s32 	%p50, %r834, 0;
	@%p50 bra 	$L__BB5_92;
	ld.global.u32 	%r835, [%rd8+100];
	xor.b32  	%r950, %r950, %r835;
	ld.global.u32 	%r836, [%rd8+104];
	xor.b32  	%r949, %r949, %r836;
	ld.global.u32 	%r837, [%rd8+108];
	xor.b32  	%r1132, %r1132, %r837;
	ld.global.u32 	%r838, [%rd8+112];
	xor.b32  	%r1131, %r1131, %r838;
	ld.global.u32 	%r839, [%rd8+116];
	xor.b32  	%r946, %r946, %r839;
$L__BB5_92:
	and.b32  	%r841, %r796, 64;
	setp.eq.s32 	%p51, %r841, 0;
	@%p51 bra 	$L__BB5_94;
	ld.global.u32 	%r842, [%rd8+120];
	xor.b32  	%r950, %r950, %r842;
	ld.global.u32 	%r843, [%rd8+124];
	xor.b32  	%r949, %r949, %r843;
	ld.global.u32 	%r844, [%rd8+128];
	xor.b32  	%r1132, %r1132, %r844;
	ld.global.u32 	%r845, [%rd8+132];
	xor.b32  	%r1131, %r1131, %r845;
	ld.global.u32 	%r846, [%rd8+136];
	xor.b32  	%r946, %r946, %r846;
$L__BB5_94:
	and.b32  	%r848, %r796, 128;
	setp.eq.s32 	%p52, %r848, 0;
	@%p52 bra 	$L__BB5_96;
	ld.global.u32 	%r849, [%rd8+140];
	xor.b32  	%r950, %r950, %r849;
	ld.global.u32 	%r850, [%rd8+144];
	xor.b32  	%r949, %r949, %r850;
	ld.global.u32 	%r851, [%rd8+148];
	xor.b32  	%r1132, %r1132, %r851;
	ld.global.u32 	%r852, [%rd8+152];
	xor.b32  	%r1131, %r1131, %r852;
	ld.global.u32 	%r853, [%rd8+156];
	xor.b32  	%r946, %r946, %r853;
$L__BB5_96:
	and.b32  	%r855, %r796, 256;
	setp.eq.s32 	%p53, %r855, 0;
	@%p53 bra 	$L__BB5_98;
	ld.global.u32 	%r856, [%rd8+160];
	xor.b32  	%r950, %r950, %r856;
	ld.global.u32 	%r857, [%rd8+164];
	xor.b32  	%r949, %r949, %r857;
	ld.global.u32 	%r858, [%rd8+168];
	xor.b32  	%r1132, %r1132, %r858;
	ld.global.u32 	%r859, [%rd8+172];
	xor.b32  	%r1131, %r1131, %r859;
	ld.global.u32 	%r860, [%rd8+176];
	xor.b32  	%r946, %r946, %r860;
$L__BB5_98:
	and.b32  	%r862, %r796, 512;
	setp.eq.s32 	%p54, %r862, 0;
	@%p54 bra 	$L__BB5_100;
	ld.global.u32 	%r863, [%rd8+180];
	xor.b32  	%r950, %r950, %r863;
	ld.global.u32 	%r864, [%rd8+184];
	xor.b32  	%r949, %r949, %r864;
	ld.global.u32 	%r865, [%rd8+188];
	xor.b32  	%r1132, %r1132, %r865;
	ld.global.u32 	%r866, [%rd8+192];
	xor.b32  	%r1131, %r1131, %r866;
	ld.global.u32 	%r867, [%rd8+196];
	xor.b32  	%r946, %r946, %r867;
$L__BB5_100:
	and.b32  	%r869, %r796, 1024;
	setp.eq.s32 	%p55, %r869, 0;
	@%p55 bra 	$L__BB5_102;
	ld.global.u32 	%r870, [%rd8+200];
	xor.b32  	%r950, %r950, %r870;
	ld.global.u32 	%r871, [%rd8+204];
	xor.b32  	%r949, %r949, %r871;
	ld.global.u32 	%r872, [%rd8+208];
	xor.b32  	%r1132, %r1132, %r872;
	ld.global.u32 	%r873, [%rd8+212];
	xor.b32  	%r1131, %r1131, %r873;
	ld.global.u32 	%r874, [%rd8+216];
	xor.b32  	%r946, %r946, %r874;
$L__BB5_102:
	and.b32  	%r876, %r796, 2048;
	setp.eq.s32 	%p56, %r876, 0;
	@%p56 bra 	$L__BB5_104;
	ld.global.u32 	%r877, [%rd8+220];
	xor.b32  	%r950, %r950, %r877;
	ld.global.u32 	%r878, [%rd8+224];
	xor.b32  	%r949, %r949, %r878;
	ld.global.u32 	%r879, [%rd8+228];
	xor.b32  	%r1132, %r1132, %r879;
	ld.global.u32 	%r880, [%rd8+232];
	xor.b32  	%r1131, %r1131, %r880;
	ld.global.u32 	%r881, [%rd8+236];
	xor.b32  	%r946, %r946, %r881;
$L__BB5_104:
	and.b32  	%r883, %r796, 4096;
	setp.eq.s32 	%p57, %r883, 0;
	@%p57 bra 	$L__BB5_106;
	ld.global.u32 	%r884, [%rd8+240];
	xor.b32  	%r950, %r950, %r884;
	ld.global.u32 	%r885, [%rd8+244];
	xor.b32  	%r949, %r949, %r885;
	ld.global.u32 	%r886, [%rd8+248];
	xor.b32  	%r1132, %r1132, %r886;
	ld.global.u32 	%r887, [%rd8+252];
	xor.b32  	%r1131, %r1131, %r887;
	ld.global.u32 	%r888, [%rd8+256];
	xor.b32  	%r946, %r946, %r888;
$L__BB5_106:
	and.b32  	%r890, %r796, 8192;
	setp.eq.s32 	%p58, %r890, 0;
	@%p58 bra 	$L__BB5_108;
	ld.global.u32 	%r891, [%rd8+260];
	xor.b32  	%r950, %r950, %r891;
	ld.global.u32 	%r892, [%rd8+264];
	xor.b32  	%r949, %r949, %r892;
	ld.global.u32 	%r893, [%rd8+268];
	xor.b32  	%r1132, %r1132, %r893;
	ld.global.u32 	%r894, [%rd8+272];
	xor.b32  	%r1131, %r1131, %r894;
	ld.global.u32 	%r895, [%rd8+276];
	xor.b32  	%r946, %r946, %r895;
$L__BB5_108:
	and.b32  	%r897, %r796, 16384;
	setp.eq.s32 	%p59, %r897, 0;
	@%p59 bra 	$L__BB5_110;
	ld.global.u32 	%r898, [%rd8+280];
	xor.b32  	%r950, %r950, %r898;
	ld.global.u32 	%r899, [%rd8+284];
	xor.b32  	%r949, %r949, %r899;
	ld.global.u32 	%r900, [%rd8+288];
	xor.b32  	%r1132, %r1132, %r900;
	ld.global.u32 	%r901, [%rd8+292];
	xor.b32  	%r1131, %r1131, %r901;
	ld.global.u32 	%r902, [%rd8+296];
	xor.b32  	%r946, %r946, %r902;
$L__BB5_110:
	and.b32  	%r904, %r796, 32768;
	setp.eq.s32 	%p60, %r904, 0;
	@%p60 bra 	$L__BB5_112;
	ld.global.u32 	%r905, [%rd8+300];
	xor.b32  	%r950, %r950, %r905;
	ld.global.u32 	%r906, [%rd8+304];
	xor.b32  	%r949, %r949, %r906;
	ld.global.u32 	%r907, [%rd8+308];
	xor.b32  	%r1132, %r1132, %r907;
	ld.global.u32 	%r908, [%rd8+312];
	xor.b32  	%r1131, %r1131, %r908;
	ld.global.u32 	%r909, [%rd8+316];
	xor.b32  	%r946, %r946, %r909;
$L__BB5_112:
	add.s32 	%r1129, %r1129, 16;
	setp.ne.s32 	%p61, %r1129, 32;
	@%p61 bra 	$L__BB5_80;
	mad.lo.s32 	%r910, %r1123, -31, %r369;
	add.s32 	%r1123, %r910, 1;
	setp.ne.s32 	%p62, %r1123, 5;
	@%p62 bra 	$L__BB5_79;
	st.local.u32 	[%rd1+4], %r950;
	st.local.v2.u32 	[%rd1+8], {%r949, %r1132};
	st.local.v2.u32 	[%rd1+16], {%r1131, %r946};
$L__BB5_115:
	shr.u64 	%rd27, %rd3, 2;
	add.s32 	%r933, %r933, 1;
	setp.gt.u64 	%p63, %rd3, 3;
	@%p63 bra 	$L__BB5_3;
$L__BB5_116:
	shr.u32 	%r911, %r950, 2;
	xor.b32  	%r912, %r911, %r950;
	shl.b32 	%r913, %r946, 4;
	shl.b32 	%r914, %r912, 1;
	xor.b32  	%r915, %r914, %r913;
	xor.b32  	%r916, %r915, %r912;
	xor.b32  	%r545, %r916, %r946;
	add.s32 	%r917, %r2, %r545;
	add.s32 	%r918, %r917, 362437;
	cvt.rn.f32.u32 	%f1, %r918;
	fma.rn.f32 	%f2, %f1, 0f2F800000, 0f2F000000;
	cvt.f64.f32 	%fd3, %f2;
	setp.ltu.f64 	%p64, %fd1, %fd3;
	@%p64 bra 	$L__BB5_118;
	shr.u32 	%r919, %r949, 2;
	xor.b32  	%r920, %r919, %r949;
	shl.b32 	%r921, %r545, 4;
	shl.b32 	%r922, %r920, 1;
	xor.b32  	%r923, %r922, %r921;
	xor.b32  	%r924, %r923, %r920;
	xor.b32  	%r925, %r924, %r545;
	add.s32 	%r926, %r2, %r925;
	add.s32 	%r927, %r926, 724874;
	cvt.rn.f32.u32 	%f3, %r927;
	fma.rn.f32 	%f4, %f3, 0f2F800000, 0f2F000000;
	cvt.f64.f32 	%fd4, %f4;
	mul.f64 	%fd5, %fd2, %fd4;
	cvt.rzi.s32.f64 	%r928, %fd5;
	cvta.to.global.u64 	%rd24, %rd10;
	shl.b64 	%rd25, %rd2, 3;
	add.s64 	%rd26, %rd24, %rd25;
	ld.global.f64 	%fd6, [%rd26];
	cvt.rn.f64.s32 	%fd7, %r928;
	add.f64 	%fd8, %fd6, %fd7;
	cvt.rzi.s32.f64 	%r929, %fd8;
	setp.gt.s32 	%p65, %r929, 0;
	selp.f64 	%fd9, 0d3FF0000000000000, 0d0000000000000000, %p65;
	st.global.f64 	[%rd26], %fd9;
$L__BB5_118:
	ret;

}


// ===== COMPILED SASS (sm_100) =====

	.target	sm_100

	.elftype	@"ET_EXEC"


//--------------------- .note.nv.tkinfo           --------------------------
	.section	.note.nv.tkinfo,"",@"SHT_NOTE"
	.sectionflags	@"SHF_NOTE_NV_TKINFO"
	.tkinfo
        /*0018*/ 	.word	0x00000002
        /*0030*/ 	.string	""
        /*0030*/ 	.string	"ptxas"
        /*0030*/ 	.string	"Cuda compilation tools, release 13.0, V13.0.88"
        /*0030*/ 	.string	"Build cuda_13.0.r13.0/compiler.36424714_0"
        /*0030*/ 	.string	"-arch sm_100 -m 64 "



//--------------------- .note.nv.cuinfo           --------------------------
	.section	.note.nv.cuinfo,"",@"SHT_NOTE"
	.sectionflags	@"SHF_NOTE_NV_CUINFO"
        /*0018*/ 	.short	0x0002
        /*001a*/ 	.short	0x0064
        /*001c*/ 	.short	0x0082
	.zero		2


//--------------------- .nv.info                  --------------------------
	.section	.nv.info,"",@"SHT_CUDA_INFO"
	.align	4


	//----- nvinfo : EIATTR_REGCOUNT
	.align		4
        /*0000*/ 	.byte	0x04, 0x2f
        /*0002*/ 	.short	(.L_10 - .L_9)
	.align		4
.L_9:
        /*0004*/ 	.word	index@(update_weights)
        /*0008*/ 	.word	0x0000000e


	//----- nvinfo : EIATTR_FRAME_SIZE
	.align		4
.L_10:
        /*000c*/ 	.byte	0x04, 0x11
        /*000e*/ 	.short	(.L_12 - .L_11)
	.align		4
.L_11:
        /*0010*/ 	.word	index@(update_weights)
        /*0014*/ 	.word	0x00000000


	//----- nvinfo : EIATTR_REGCOUNT
	.align		4
.L_12:
        /*0018*/ 	.byte	0x04, 0x2f
        /*001a*/ 	.short	(.L_14 - .L_13)
	.align		4
.L_13:
        /*001c*/ 	.word	index@(add_input)
        /*0020*/ 	.word	0x0000000a


	//----- nvinfo : EIATTR_FRAME_SIZE
	.align		4
.L_14:
        /*0024*/ 	.byte	0x04, 0x11
        /*0026*/ 	.short	(.L_16 - .L_15)
	.align		4
.L_15:
        /*0028*/ 	.word	index@(add_input)
        /*002c*/ 	.word	0x00000000


	//----- nvinfo : EIATTR_REGCOUNT
	.align		4
.L_16:
        /*0030*/ 	.byte	0x04, 0x2f
        /*0032*/ 	.short	(.L_18 - .L_17)
	.align		4
.L_17:
        /*0034*/ 	.word	index@(compute_layer)
        /*0038*/ 	.word	0x00000020


	//----- nvinfo : EIATTR_FRAME_SIZE
	.align		4
.L_18:
        /*003c*/ 	.byte	0x04, 0x11
        /*003e*/ 	.short	(.L_20 - .L_19)
	.align		4
.L_19:
        /*0040*/ 	.word	index@($__internal_2_$__cuda_sm20_dblrcp_rn_slowpath_v3)
        /*0044*/ 	.word	0x00000000


	//----- nvinfo : EIATTR_FRAME_SIZE
	.align		4
.L_20:
        /*0048*/ 	.byte	0x04, 0x11
        /*004a*/ 	.short	(.L_22 - .L_21)
	.align		4
.L_21:
        /*004c*/ 	.word	index@(compute_layer)
        /*0050*/ 	.word	0x00000000


	//----- nvinfo : EIATTR_REGCOUNT
	.align		4
.L_22:
        /*0054*/ 	.byte	0x04, 0x2f
        /*0056*/ 	.short	(.L_24 - .L_23)
	.align		4
.L_23:
        /*0058*/ 	.word	index@(learn_output)
        /*005c*/ 	.word	0x0000001e


	//----- nvinfo : EIATTR_FRAME_SIZE
	.align		4
.L_24:
        /*0060*/ 	.byte	0x04, 0x11
        /*0062*/ 	.short	(.L_26 - .L_25)
	.align		4
.L_25:
        /*0064*/ 	.word	index@($__internal_1_$__cuda_sm20_dblrcp_rn_slowpath_v3)
        /*0068*/ 	.word	0x00000000


	//----- nvinfo : EIATTR_FRAME_SIZE
	.align		4
.L_26:
        /*006c*/ 	.byte	0x04, 0x11
        /*006e*/ 	.short	(.L_28 - .L_27)
	.align		4
.L_27:
        /*0070*/ 	.word	index@(learn_output)
        /*0074*/ 	.word	0x00000000


	//----- nvinfo : EIATTR_REGCOUNT
	.align		4
.L_28:
        /*0078*/ 	.byte	0x04, 0x2f
        /*007a*/ 	.short	(.L_30 - .L_29)
	.align		4
.L_29:
        /*007c*/ 	.word	index@(learn_intermediate)
        /*0080*/ 	.word	0x0000001e


	//----- nvinfo : EIATTR_FRAME_SIZE
	.align		4
.L_30:
        /*0084*/ 	.byte	0x04, 0x11
        /*0086*/ 	.short	(.L_32 - .L_31)
	.align		4
.L_31:
        /*0088*/ 	.word	index@($__internal_0_$__cuda_sm20_dblrcp_rn_slowpath_v3)
        /*008c*/ 	.word	0x00000000


	//----- nvinfo : EIATTR_FRAME_SIZE
	.align		4
.L_32:
        /*0090*/ 	.byte	0x04, 0x11
        /*0092*/ 	.short	(.L_34 - .L_33)
	.align		4
.L_33:
        /*0094*/ 	.word	index@(learn_intermediate)
        /*0098*/ 	.word	0x00000000


	//----- nvinfo : EIATTR_REGCOUNT
	.align		4
.L_34:
        /*009c*/ 	.byte	0x04, 0x2f
        /*009e*/ 	.short	(.L_36 - .L_35)
	.align		4
.L_35:
        /*00a0*/ 	.word	index@(add_noise)
        /*00a4*/ 	.word	0x0000001f


	//----- nvinfo : EIATTR_FRAME_SIZE
	.align		4
.L_36:
        /*00a8*/ 	.byte	0x04, 0x11
        /*00aa*/ 	.short	(.L_38 - .L_37)
	.align		4
.L_37:
        /*00ac*/ 	.word	index@(add_noise)
        /*00b0*/ 	.word	0x00000030


	//----- nvinfo : EIATTR_MIN_STACK_SIZE
	.align		4
.L_38:
        /*00b4*/ 	.byte	0x04, 0x12
        /*00b6*/ 	.short	(.L_40 - .L_39)
	.align		4
.L_39:
        /*00b8*/ 	.word	index@(add_noise)
        /*00bc*/ 	.word	0x00000030


	//----- nvinfo : EIATTR_MIN_STACK_SIZE
	.align		4
.L_40:
        /*00c0*/ 	.byte	0x04, 0x12
        /*00c2*/ 	.short	(.L_42 - .L_41)
	.align		4
.L_41:
        /*00c4*/ 	.word	index@(learn_intermediate)
        /*00c8*/ 	.word	0x00000000


	//----- nvinfo : EIATTR_MIN_STACK_SIZE
	.align		4
.L_42:
        /*00cc*/ 	.byte	0x04, 0x12
        /*00ce*/ 	.short	(.L_44 - .L_43)
	.align		4
.L_43:
        /*00d0*/ 	.word	index@(learn_output)
        /*00d4*/ 	.word	0x00000000


	//----- nvinfo : EIATTR_MIN_STACK_SIZE
	.align		4
.L_44:
        /*00d8*/ 	.byte	0x04, 0x12
        /*00da*/ 	.short	(.L_46 - .L_45)
	.align		4
.L_45:
        /*00dc*/ 	.word	index@(compute_layer)
        /*00e0*/ 	.word	0x00000000


	//----- nvinfo : EIATTR_MIN_STACK_SIZE
	.align		4
.L_46:
        /*00e4*/ 	.byte	0x04, 0x12
        /*00e6*/ 	.short	(.L_48 - .L_47)
	.align		4
.L_47:
        /*00e8*/ 	.word	index@(add_input)
        /*00ec*/ 	.word	0x00000000


	//----- nvinfo : EIATTR_MIN_STACK_SIZE
	.align		4
.L_48:
        /*00f0*/ 	.byte	0x04, 0x12
        /*00f2*/ 	.short	(.L_50 - .L_49)
	.align		4
.L_49:
        /*00f4*/ 	.word	index@(update_weights)
        /*00f8*/ 	.word	0x00000000
.L_50:


//--------------------- .nv.compat                --------------------------
	.section	.nv.compat,"",@"SHT_CUDA_COMPAT_INFO"
	.align	4
        /*0000*/ 	.byte	0x02, 0x09, 0x00, 0x00, 0x02, 0x02, 0x01, 0x00, 0x02, 0x05, 0x05, 0x00, 0x03, 0x07, 0x01, 0x01
        /*0010*/ 	.byte	0x02, 0x03, 0x00, 0x00, 0x02, 0x06, 0x01, 0x00, 0x04, 0x0b, 0x08, 0x00, 0x01, 0x00, 0x00, 0x00
        /*0020*/ 	.byte	0x00, 0x00, 0x00, 0x00


//--------------------- .nv.info.add_noise        --------------------------
	.section	.nv.info.add_noise,"",@"SHT_CUDA_INFO"
	.sectionflags	@""
	.align	4


	//----- nvinfo : EIATTR_CUDA_API_VERSION
	.align		4
        /*0000*/ 	.byte	0x04, 0x37
        /*0002*/ 	.short	(.L_52 - .L_51)
.L_51:
        /*0004*/ 	.word	0x00000082


	//----- nvinfo : EIATTR_KPARAM_INFO
	.align		4
.L_52:
        /*0008*/ 	.byte	0x04, 0x17
        /*000a*/ 	.short	(.L_54 - .L_53)
.L_53:
        /*000c*/ 	.word	0x00000000
        /*0010*/ 	.short	0x0003
        /*0012*/ 	.short	0x0018
        /*0014*/ 	.byte	0x00, 0xf0, 0x11, 0x00


	//----- nvinfo : EIATTR_KPARAM_INFO
	.align		4
.L_54:
        /*0018*/ 	.byte	0x04, 0x17
        /*001a*/ 	.short	(.L_56 - .L_55)
.L_55:
        /*001c*/ 	.word	0x00000000
        /*0020*/ 	.short	0x0002
        /*0022*/ 	.short	0x0010
        /*0024*/ 	.byte	0x00, 0xf0, 0x21, 0x00


	//----- nvinfo : EIATTR_KPARAM_INFO
	.align		4
.L_56:
        /*0028*/ 	.byte	0x04, 0x17
        /*002a*/ 	.short	(.L_58 - .L_57)
.L_57:
        /*002c*/ 	.word	0x00000000
        /*0030*/ 	.short	0x0001
        /*0032*/ 	.short	0x0008
        /*0034*/ 	.byte	0x00, 0xf0, 0x21, 0x00


	//----- nvinfo : EIATTR_KPARAM_INFO
	.align		4
.L_58:
        /*0038*/ 	.byte	0x04, 0x17
        /*003a*/ 	.short	(.L_60 - .L_59)
.L_59:
        /*003c*/ 	.word	0x00000000
        /*0040*/ 	.short	0x0000
        /*0042*/ 	.short	0x0000
        /*0044*/ 	.byte	0x00, 0xf5, 0x21, 0x00


	//----- nvinfo : EIATTR_SPARSE_MMA_MASK
	.align		4
.L_60:
        /*0048*/ 	.byte	0x03, 0x50
        /*004a*/ 	.short	0x0000


	//----- nvinfo : EIATTR_MAXREG_COUNT
	.align		4
        /*004c*/ 	.byte	0x03, 0x1b
        /*004e*/ 	.short	0x00ff


	//----- nvinfo : EIATTR_MERCURY_ISA_VERSION
	.align		4
        /*0050*/ 	.byte	0x03, 0x5f
        /*0052*/ 	.short	0x0101


	//----- nvinfo : EIATTR_VRC_CTA_INIT_COUNT
	.align		4
        /*0054*/ 	.byte	0x02, 0x4a
	.zero		1
	.zero		1


	//----- nvinfo : EIATTR_EXIT_INSTR_OFFSETS
	.align		4
        /*0058*/ 	.byte	0x04, 0x1c
        /*005a*/ 	.short	(.L_62 - .L_61)


	//   ....[0]....
.L_61:
        /*005c*/ 	.word	0x00000080


	//   ....[1]....
        /*0060*/ 	.word	0x000027c0


	//   ....[2]....
        /*0064*/ 	.word	0x00002960


	//----- nvinfo : EIATTR_CRS_STACK_SIZE
	.align		4
.L_62:
        /*0068*/ 	.byte	0x04, 0x1e
        /*006a*/ 	.short	(.L_64 - .L_63)
.L_63:
        /*006c*/ 	.word	0x00000000


	//----- nvinfo : EIATTR_CBANK_PARAM_SIZE
	.align		4
.L_64:
        /*0070*/ 	.byte	0x03, 0x19
        /*0072*/ 	.short	0x001c


	//----- nvinfo : EIATTR_PARAM_CBANK
	.align		4
        /*0074*/ 	.byte	0x04, 0x0a
        /*0076*/ 	.short	(.L_66 - .L_65)
	.align		4
.L_65:
        /*0078*/ 	.word	index@(.nv.constant0.add_noise)
        /*007c*/ 	.short	0x0380
        /*007e*/ 	.short	0x001c


	//----- nvinfo : EIATTR_SW_WAR
	.align		4
.L_66:
        /*0080*/ 	.byte	0x04, 0x36
        /*0082*/ 	.short	(.L_68 - .L_67)
.L_67:
        /*0084*/ 	.word	0x00000008
.L_68:


//--------------------- .nv.info.learn_intermediate --------------------------
	.section	.nv.info.learn_intermediate,"",@"SHT_CUDA_INFO"
	.sectionflags	@""
	.align	4


	//----- nvinfo : EIATTR_CUDA_API_VERSION
	.align		4
        /*0000*/ 	.byte	0x04, 0x37
        /*0002*/ 	.short	(.L_70 - .L_69)
.L_69:
        /*0004*/ 	.word	0x00000082


	//----- nvinfo : EIATTR_KPARAM_INFO
	.align		4
.L_70:
        /*0008*/ 	.byte	0x04, 0x17
        /*000a*/ 	.short	(.L_72 - .L_71)
.L_71:
        /*000c*/ 	.word	0x00000000
        /*0010*/ 	.short	0x000a
        /*0012*/ 	.short	0x0040
        /*0014*/ 	.byte	0x00, 0xf0, 0x21, 0x00


	//----- nvinfo : EIATTR_KPARAM_INFO
	.align		4
.L_72:
        /*0018*/ 	.byte	0x04, 0x17
        /*001a*/ 	.short	(.L_74 - .L_73)
.L_73:
        /*001c*/ 	.word	0x00000000
        /*0020*/ 	.short	0x0009
        /*0022*/ 	.short	0x0038
        /*0024*/ 	.byte	0x00, 0xf0, 0x11, 0x00


	//----- nvinfo : EIATTR_KPARAM_INFO
	.align		4
.L_74:
        /*0028*/ 	.byte	0x04, 0x17
        /*002a*/ 	.short	(.L_76 - .L_75)
.L_75:
        /*002c*/ 	.word	0x00000000
        /*0030*/ 	.short	0x0008
        /*0032*/ 	.short	0x0034
        /*0034*/ 	.byte	0x00, 0xf0, 0x11, 0x00


	//----- nvinfo : EIATTR_KPARAM_INFO
	.align		4
.L_76:
        /*0038*/ 	.byte	0x04, 0x17
        /*003a*/ 	.short	(.L_78 - .L_77)
.L_77:
        /*003c*/ 	.word	0x00000000
        /*0040*/ 	.short	0x0007
        /*0042*/ 	.short	0x0030
        /*0044*/ 	.byte	0x00, 0xf0, 0x11, 0x00


	//----- nvinfo : EIATTR_KPARAM_INFO
	.align		4
.L_78:
        /*0048*/ 	.byte	0x04, 0x17
        /*004a*/ 	.short	(.L_80 - .L_79)
.L_79:
        /*004c*/ 	.word	0x00000000
        /*0050*/ 	.short	0x0006
        /*0052*/ 	.short	0x002c
        /*0054*/ 	.byte	0x00, 0xf0, 0x11, 0x00


	//----- nvinfo : EIATTR_KPARAM_INFO
	.align		4
.L_80:
        /*0058*/ 	.byte	0x04, 0x17
        /*005a*/ 	.short	(.L_82 - .L_81)
.L_81:
        /*005c*/ 	.word	0x00000000
        /*0060*/ 	.short	0x0005
        /*0062*/ 	.short	0x0028
        /*0064*/ 	.byte	0x00, 0xf0, 0x11, 0x00


	//----- nvinfo : EIATTR_KPARAM_INFO
	.align		4
.L_82:
        /*0068*/ 	.byte	0x04, 0x17
        /*006a*/ 	.short	(.L_84 - .L_83)
.L_83:
        /*006c*/ 	.word	0x00000000
        /*0070*/ 	.short	0x0004
        /*0072*/ 	.short	0x0020
        /*0074*/ 	.byte	0x00, 0xf5, 0x21, 0x00


	//----- nvinfo : EIATTR_KPARAM_INFO
	.align		4
.L_84:
        /*0078*/ 	.byte	0x04, 0x17
        /*007a*/ 	.short	(.L_86 - .L_85)
.L_85:
        /*007c*/ 	.word	0x00000000
        /*0080*/ 	.short	0x0003
        /*0082*/ 	.short	0x0018
        /*0084*/ 	.byte	0x00, 0xf5, 0x21, 0x00


	//----- nvinfo : EIATTR_KPARAM_INFO
	.align		4
.L_86:
        /*0088*/ 	.byte	0x04, 0x17
        /*008a*/ 	.short	(.L_88 - .L_87)
.L_87:
        /*008c*/ 	.word	0x00000000
        /*0090*/ 	.short	0x0002
        /*0092*/ 	.short	0x0010
        /*0094*/ 	.byte	0x00, 0xf5, 0x21, 0x00


	//----- nvinfo : EIATTR_KPARAM_INFO
	.align		4
.L_88:
        /*0098*/ 	.byte	0x04, 0x17
        /*009a*/ 	.short	(.L_90 - .L_89)
.L_89:
        /*009c*/ 	.word	0x00000000
        /*00a0*/ 	.short	0x0001
        /*00a2*/ 	.short	0x0008
        /*00a4*/ 	.byte	0x00, 0xf5, 0x21, 0x00


	//----- nvinfo : EIATTR_KPARAM_INFO
	.align		4
.L_90:
        /*00a8*/ 	.byte	0x04, 0x17
        /*00aa*/ 	.short	(.L_92 - .L_91)
.L_91:
        /*00ac*/ 	.word	0x00000000
        /*00b0*/ 	.short	0x0000
        /*00b2*/ 	.short	0x0000
        /*00b4*/ 	.byte	0x00, 0xf5, 0x21, 0x00


	//----- nvinfo : EIATTR_SPARSE_MMA_MASK
	.align		4
.L_92:
        /*00b8*/ 	.byte	0x03, 0x50
        /*00ba*/ 	.short	0x0000


	//----- nvinfo : EIATTR_MAXREG_COUNT
	.align		4
        /*00bc*/ 	.byte	0x03, 0x1b
        /*00be*/ 	.short	0x00ff


	//----- nvinfo : EIATTR_MERCURY_ISA_VERSION
	.align		4
        /*00c0*/ 	.byte	0x03, 0x5f
        /*00c2*/ 	.short	0x0101


	//----- nvinfo : EIATTR_VRC_CTA_INIT_COUNT
	.align		4
        /*00c4*/ 	.byte	0x02, 0x4a
	.zero		1
	.zero		1


	//----- nvinfo : EIATTR_EXIT_INSTR_OFFSETS
	.align		4
        /*00c8*/ 	.byte	0x04, 0x1c
        /*00ca*/ 	.short	(.L_94 - .L_93)


	//   ....[0]....
.L_93:
        /*00cc*/ 	.word	0x00000070


	//   ....[1]....
        /*00d0*/ 	.word	0x00001870


	//----- nvinfo : EIATTR_CRS_STACK_SIZE
	.align		4
.L_94:
        /*00d4*/ 	.byte	0x04, 0x1e
        /*00d6*/ 	.short	(.L_96 - .L_95)
.L_95:
        /*00d8*/ 	.word	0x00000000


	//----- nvinfo : EIATTR_CBANK_PARAM_SIZE
	.align		4
.L_96:
        /*00dc*/ 	.byte	0x03, 0x19
        /*00de*/ 	.short	0x0048


	//----- nvinfo : EIATTR_PARAM_CBANK
	.align		4
        /*00e0*/ 	.byte	0x04, 0x0a
        /*00e2*/ 	.short	(.L_98 - .L_97)
	.align		4
.L_97:
        /*00e4*/ 	.word	index@(.nv.constant0.learn_intermediate)
        /*00e8*/ 	.short	0x0380
        /*00ea*/ 	.short	0x0048


	//----- nvinfo : EIATTR_SW_WAR
	.align		4
.L_98:
        /*00ec*/ 	.byte	0x04, 0x36
        /*00ee*/ 	.short	(.L_100 - .L_99)
.L_99:
        /*00f0*/ 	.word	0x00000008
.L_100:


//--------------------- .nv.info.learn_output     --------------------------
	.section	.nv.info.learn_output,"",@"SHT_CUDA_INFO"
	.sectionflags	@""
	.align	4


	//----- nvinfo : EIATTR_CUDA_API_VERSION
	.align		4
        /*0000*/ 	.byte	0x04, 0x37
        /*0002*/ 	.short	(.L_102 - .L_101)
.L_101:
        /*0004*/ 	.word	0x00000082


	//----- nvinfo : EIATTR_KPARAM_INFO
	.align		4
.L_102:
        /*0008*/ 	.byte	0x04, 0x17
        /*000a*/ 	.short	(.L_104 - .L_103)
.L_103:
        /*000c*/ 	.word	0x00000000
        /*0010*/ 	.short	0x000a
        /*0012*/ 	.short	0x0040
        /*0014*/ 	.byte	0x00, 0xf0, 0x21, 0x00


	//----- nvinfo : EIATTR_KPARAM_INFO
	.align		4
.L_104:
        /*0018*/ 	.byte	0x04, 0x17
        /*001a*/ 	.short	(.L_106 - .L_105)
.L_105:
        /*001c*/ 	.word	0x00000000
        /*0020*/ 	.short	0x0009
        /*0022*/ 	.short	0x0038
        /*0024*/ 	.byte	0x00, 0xf0, 0x11, 0x00


	//----- nvinfo : EIATTR_KPARAM_INFO
	.align		4
.L_106:
        /*0028*/ 	.byte	0x04, 0x17
        /*002a*/ 	.short	(.L_108 - .L_107)
.L_107:
        /*002c*/ 	.word	0x00000000
        /*0030*/ 	.short	0x0008
        /*0032*/ 	.short	0x0034
        /*0034*/ 	.byte	0x00, 0xf0, 0x11, 0x00


	//----- nvinfo : EIATTR_KPARAM_INFO
	.align		4
.L_108:
        /*0038*/ 	.byte	0x04, 0x17
        /*003a*/ 	.short	(.L_110 - .L_109)
.L_109:
        /*003c*/ 	.word	0x00000000
        /*0040*/ 	.short	0x0007
        /*0042*/ 	.short	0x0030
        /*0044*/ 	.byte	0x00, 0xf0, 0x11, 0x00


	//----- nvinfo : EIATTR_KPARAM_INFO
	.align		4
.L_110:
        /*0048*/ 	.byte	0x04, 0x17
        /*004a*/ 	.short	(.L_112 - .L_111)
.L_111:
        /*004c*/ 	.word	0x00000000
        /*0050*/ 	.short	0x0006
        /*0052*/ 	.short	0x002c
        /*0054*/ 	.byte	0x00, 0xf0, 0x11, 0x00


	//----- nvinfo : EIATTR_KPARAM_INFO
	.align		4
.L_112:
        /*0058*/ 	.byte	0x04, 0x17
        /*005a*/ 	.short	(.L_114 - .L_113)
.L_113:
        /*005c*/ 	.word	0x00000000
        /*0060*/ 	.short	0x0005
        /*0062*/ 	.short	0x0028
        /*0064*/ 	.byte	0x00, 0xf0, 0x11, 0x00


	//----- nvinfo : EIATTR_KPARAM_INFO
	.align		4
.L_114:
        /*0068*/ 	.byte	0x04, 0x17
        /*006a*/ 	.short	(.L_116 - .L_115)
.L_115:
        /*006c*/ 	.word	0x00000000
        /*0070*/ 	.short	0x0004
        /*0072*/ 	.short	0x0020
        /*0074*/ 	.byte	0x00, 0xf5, 0x21, 0x00


	//----- nvinfo : EIATTR_KPARAM_INFO
	.align		4
.L_116:
        /*0078*/ 	.byte	0x04, 0x17
        /*007a*/ 	.short	(.L_118 - .L_117)
.L_117:
        /*007c*/ 	.word	0x00000000
        /*0080*/ 	.short	0x0003
        /*0082*/ 	.short	0x0018
        /*0084*/ 	.byte	0x00, 0xf5, 0x21, 0x00


	//----- nvinfo : EIATTR_KPARAM_INFO
	.align		4
.L_118:
        /*0088*/ 	.byte	0x04, 0x17
        /*008a*/ 	.short	(.L_120 - .L_119)
.L_119:
        /*008c*/ 	.word	0x00000000
        /*0090*/ 	.short	0x0002
        /*0092*/ 	.short	0x0010
        /*0094*/ 	.byte	0x00, 0xf5, 0x21, 0x00


	//----- nvinfo : EIATTR_KPARAM_INFO
	.align		4
.L_120:
        /*0098*/ 	.byte	0x04, 0x17
        /*009a*/ 	.short	(.L_122 - .L_121)
.L_121:
        /*009c*/ 	.word	0x00000000
        /*00a0*/ 	.short	0x0001
        /*00a2*/ 	.short	0x0008
        /*00a4*/ 	.byte	0x00, 0xf5, 0x21, 0x00


	//----- nvinfo : EIATTR_KPARAM_INFO
	.align		4
.L_122:
        /*00a8*/ 	.byte	0x04, 0x17
        /*00aa*/ 	.short	(.L_124 - .L_123)
.L_123:
        /*00ac*/ 	.word	0x00000000
        /*00b0*/ 	.short	0x0000
        /*00b2*/ 	.short	0x0000
        /*00b4*/ 	.byte	0x00, 0xf5, 0x21, 0x00


	//----- nvinfo : EIATTR_SPARSE_MMA_MASK
	.align		4
.L_124:
        /*00b8*/ 	.byte	0x03, 0x50
        /*00ba*/ 	.short	0x0000


	//----- nvinfo : EIATTR_MAXREG_COUNT
	.align		4
        /*00bc*/ 	.byte	0x03, 0x1b
        /*00be*/ 	.short	0x00ff


	//----- nvinfo : EIATTR_MERCURY_ISA_VERSION
	.align		4
        /*00c0*/ 	.byte	0x03, 0x5f
        /*00c2*/ 	.short	0x0101


	//----- nvinfo : EIATTR_VRC_CTA_INIT_COUNT
	.align		4
        /*00c4*/ 	.byte	0x02, 0x4a
	.zero		1
	.zero		1


	//----- nvinfo : EIATTR_EXIT_INSTR_OFFSETS
	.align		4
        /*00c8*/ 	.byte	0x04, 0x1c
        /*00ca*/ 	.short	(.L_126 - .L_125)


	//   ....[0]....
.L_125:
        /*00cc*/ 	.word	0x00000070


	//   ....[1]....
        /*00d0*/ 	.word	0x00000ff0


	//----- nvinfo : EIATTR_CRS_STACK_SIZE
	.align		4
.L_126:
        /*00d4*/ 	.byte	0x04, 0x1e
        /*00d6*/ 	.short	(.L_128 - .L_127)
.L_127:
        /*00d8*/ 	.word	0x00000000


	//----- nvinfo : EIATTR_CBANK_PARAM_SIZE
	.align		4
.L_128:
        /*00dc*/ 	.byte	0x03, 0x19
        /*00de*/ 	.short	0x0048


	//----- nvinfo : EIATTR_PARAM_CBANK
	.align		4
        /*00e0*/ 	.byte	0x04, 0x0a
        /*00e2*/ 	.short	(.L_130 - .L_129)
	.align		4
.L_129:
        /*00e4*/ 	.word	index@(.nv.constant0.learn_output)
        /*00e8*/ 	.short	0x0380
        /*00ea*/ 	.short	0x0048


	//----- nvinfo : EIATTR_SW_WAR
	.align		4
.L_130:
        /*00ec*/ 	.byte	0x04, 0x36
        /*00ee*/ 	.short	(.L_132 - .L_131)
.L_131:
        /*00f0*/ 	.word	0x00000008
.L_132:


//--------------------- .nv.info.compute_layer    --------------------------
	.section	.nv.info.compute_layer,"",@"SHT_CUDA_INFO"
	.sectionflags	@""
	.align	4


	//----- nvinfo : EIATTR_CUDA_API_VERSION
	.align		4
        /*0000*/ 	.byte	0x04, 0x37
        /*0002*/ 	.short	(.L_134 - .L_133)
.L_133:
        /*0004*/ 	.word	0x00000082


	//----- nvinfo : EIATTR_KPARAM_INFO
	.align		4
.L_134:
        /*0008*/ 	.byte	0x04, 0x17
        /*000a*/ 	.short	(.L_136 - .L_135)
.L_135:
        /*000c*/ 	.word	0x00000000
        /*0010*/ 	.short	0x0008
        /*0012*/ 	.short	0x0034
        /*0014*/ 	.byte	0x00, 0xf0, 0x11, 0x00


	//----- nvinfo : EIATTR_KPARAM_INFO
	.align		4
.L_136:
        /*0018*/ 	.byte	0x04, 0x17
        /*001a*/ 	.short	(.L_138 - .L_137)
.L_137:
        /*001c*/ 	.word	0x00000000
        /*0020*/ 	.short	0x0007
        /*0022*/ 	.short	0x0030
        /*0024*/ 	.byte	0x00, 0xf0, 0x11, 0x00


	//----- nvinfo : EIATTR_KPARAM_INFO
	.align		4
.L_138:
        /*0028*/ 	.byte	0x04, 0x17
        /*002a*/ 	.short	(.L_140 - .L_139)
.L_139:
        /*002c*/ 	.word	0x00000000
        /*0030*/ 	.short	0x0006
        /*0032*/ 	.short	0x002c
        /*0034*/ 	.byte	0x00, 0xf0, 0x11, 0x00


	//----- nvinfo : EIATTR_KPARAM_INFO
	.align		4
.L_140:
        /*0038*/ 	.byte	0x04, 0x17
        /*003a*/ 	.short	(.L_142 - .L_141)
.L_141:
        /*003c*/ 	.word	0x00000000
        /*0040*/ 	.short	0x0005
        /*0042*/ 	.short	0x0028
        /*0044*/ 	.byte	0x00, 0xf0, 0x11, 0x00


	//----- nvinfo : EIATTR_KPARAM_INFO
	.align		4
.L_142:
        /*0048*/ 	.byte	0x04, 0x17
        /*004a*/ 	.short	(.L_144 - .L_143)
.L_143:
        /*004c*/ 	.word	0x00000000
        /*0050*/ 	.short	0x0004
        /*0052*/ 	.short	0x0020
        /*0054*/ 	.byte	0x00, 0xf5, 0x21, 0x00


	//----- nvinfo : EIATTR_KPARAM_INFO
	.align		4
.L_144:
        /*0058*/ 	.byte	0x04, 0x17
        /*005a*/ 	.short	(.L_146 - .L_145)
.L_145:
        /*005c*/ 	.word	0x00000000
        /*0060*/ 	.short	0x0003
        /*0062*/ 	.short	0x0018
        /*0064*/ 	.byte	0x00, 0xf5, 0x21, 0x00


	//----- nvinfo : EIATTR_KPARAM_INFO
	.align		4
.L_146:
        /*0068*/ 	.byte	0x04, 0x17
        /*006a*/ 	.short	(.L_148 - .L_147)
.L_147:
        /*006c*/ 	.word	0x00000000
        /*0070*/ 	.short	0x0002
        /*0072*/ 	.short	0x0010
        /*0074*/ 	.byte	0x00, 0xf5, 0x21, 0x00


	//----- nvinfo : EIATTR_KPARAM_INFO
	.align		4
.L_148:
        /*0078*/ 	.byte	0x04, 0x17
        /*007a*/ 	.short	(.L_150 - .L_149)
.L_149:
        /*007c*/ 	.word	0x00000000
        /*0080*/ 	.short	0x0001
        /*0082*/ 	.short	0x0008
        /*0084*/ 	.byte	0x00, 0xf5, 0x21, 0x00


	//----- nvinfo : EIATTR_KPARAM_INFO
	.align		4
.L_150:
        /*0088*/ 	.byte	0x04, 0x17
        /*008a*/ 	.short	(.L_152 - .L_151)
.L_151:
        /*008c*/ 	.word	0x00000000
        /*0090*/ 	.short	0x0000
        /*0092*/ 	.short	0x0000
        /*0094*/ 	.byte	0x00, 0xf5, 0x21, 0x00


	//----- nvinfo : EIATTR_SPARSE_MMA_MASK
	.align		4
.L_152:
        /*0098*/ 	.byte	0x03, 0x50
        /*009a*/ 	.short	0x0000


	//----- nvinfo : EIATTR_MAXREG_COUNT
	.align		4
        /*009c*/ 	.byte	0x03, 0x1b
        /*009e*/ 	.short	0x00ff


	//----- nvinfo : EIATTR_MERCURY_ISA_VERSION
	.align		4
        /*00a0*/ 	.byte	0x03, 0x5f
        /*00a2*/ 	.short	0x0101


	//----- nvinfo : EIATTR_VRC_CTA_INIT_COUNT
	.align		4
        /*00a4*/ 	.byte	0x02, 0x4a
	.zero		1
	.zero		1


	//----- nvinfo : EIATTR_EXIT_INSTR_OFFSETS
	.align		4
        /*00a8*/ 	.byte	0x04, 0x1c
        /*00aa*/ 	.short	(.L_154 - .L_153)


	//   ....[0]....
.L_153:
        /*00ac*/ 	.word	0x00000070


	//   ....[1]....
        /*00b0*/ 	.word	0x00000d40


	//----- nvinfo : EIATTR_CRS_STACK_SIZE
	.align		4
.L_154:
        /*00b4*/ 	.byte	0x04, 0x1e
        /*00b6*/ 	.short	(.L_156 - .L_155)
.L_155:
        /*00b8*/ 	.word	0x00000000


	//----- nvinfo : EIATTR_CBANK_PARAM_SIZE
	.align		4
.L_156:
        /*00bc*/ 	.byte	0x03, 0x19
        /*00be*/ 	.short	0x0038


	//----- nvinfo : EIATTR_PARAM_CBANK
	.align		4
        /*00c0*/ 	.byte	0x04, 0x0a
        /*00c2*/ 	.short	(.L_158 - .L_157)
	.align		4
.L_157:
        /*00c4*/ 	.word	index@(.nv.constant0.compute_layer)
        /*00c8*/ 	.short	0x0380
        /*00ca*/ 	.short	0x0038


	//----- nvinfo : EIATTR_SW_WAR
	.align		4
.L_158:
        /*00cc*/ 	.byte	0x04, 0x36
        /*00ce*/ 	.short	(.L_160 - .L_159)
.L_159:
        /*00d0*/ 	.word	0x00000008
.L_160:


//--------------------- .nv.info.add_input        --------------------------
	.section	.nv.info.add_input,"",@"SHT_CUDA_INFO"
	.sectionflags	@""
	.align	4


	//----- nvinfo : EIATTR_CUDA_API_VERSION
	.align		4
        /*0000*/ 	.byte	0x04, 0x37
        /*0002*/ 	.short	(.L_162 - .L_161)
.L_161:
        /*0004*/ 	.word	0x00000082


	//----- nvinfo : EIATTR_KPARAM_INFO
	.align		4
.L_162:
        /*0008*/ 	.byte	0x04, 0x17
        /*000a*/ 	.short	(.L_164 - .L_163)
.L_163:
        /*000c*/ 	.word	0x00000000
        /*0010*/ 	.short	0x0002
        /*0012*/ 	.short	0x0010
        /*0014*/ 	.byte	0x00, 0xf0, 0x11, 0x00


	//----- nvinfo : EIATTR_KPARAM_INFO
	.align		4
.L_164:
        /*0018*/ 	.byte	0x04, 0x17
        /*001a*/ 	.short	(.L_166 - .L_165)
.L_165:
        /*001c*/ 	.word	0x00000000
        /*0020*/ 	.short	0x0001
        /*0022*/ 	.short	0x0008
        /*0024*/ 	.byte	0x00, 0xf5, 0x21, 0x00


	//----- nvinfo : EIATTR_KPARAM_INFO
	.align		4
.L_166:
        /*0028*/ 	.byte	0x04, 0x17
        /*002a*/ 	.short	(.L_168 - .L_167)
.L_167:
        /*002c*/ 	.word	0x00000000
        /*0030*/ 	.short	0x0000
        /*0032*/ 	.short	0x0000
        /*0034*/ 	.byte	0x00, 0xf5, 0x21, 0x00


	//----- nvinfo : EIATTR_SPARSE_MMA_MASK
	.align		4
.L_168:
        /*0038*/ 	.byte	0x03, 0x50
        /*003a*/ 	.short	0x0000


	//----- nvinfo : EIATTR_MAXREG_COUNT
	.align		4
        /*003c*/ 	.byte	0x03, 0x1b
        /*003e*/ 	.short	0x00ff


	//----- nvinfo : EIATTR_MERCURY_ISA_VERSION
	.align		4
        /*0040*/ 	.byte	0x03, 0x5f
        /*0042*/ 	.short	0x0101


	//----- nvinfo : EIATTR_VRC_CTA_INIT_COUNT
	.align		4
        /*0044*/ 	.byte	0x02, 0x4a
	.zero		1
	.zero		1


	//----- nvinfo : EIATTR_EXIT_INSTR_OFFSETS
	.align		4
        /*0048*/ 	.byte	0x04, 0x1c
        /*004a*/ 	.short	(.L_170 - .L_169)


	//   ....[0]....
.L_169:
        /*004c*/ 	.word	0x00000070


	//   ....[1]....
        /*0050*/ 	.word	0x000000f0


	//----- nvinfo : EIATTR_CBANK_PARAM_SIZE
	.align		4
.L_170:
        /*0054*/ 	.byte	0x03, 0x19
        /*0056*/ 	.short	0x0014


	//----- nvinfo : EIATTR_PARAM_CBANK
	.align		4
        /*0058*/ 	.byte	0x04, 0x0a
        /*005a*/ 	.short	(.L_172 - .L_171)
	.align		4
.L_171:
        /*005c*/ 	.word	index@(.nv.constant0.add_input)
        /*0060*/ 	.short	0x0380
        /*0062*/ 	.short	0x0014


	//----- nvinfo : EIATTR_SW_WAR
	.align		4
.L_172:
        /*0064*/ 	.byte	0x04, 0x36
        /*0066*/ 	.short	(.L_174 - .L_173)
.L_173:
        /*0068*/ 	.word	0x00000008
.L_174:


//--------------------- .nv.info.update_weights   --------------------------
	.section	.nv.info.update_weights,"",@"SHT_CUDA_INFO"
	.sectionflags	@""
	.align	4


	//----- nvinfo : EIATTR_CUDA_API_VERSION
	.align		4
        /*0000*/ 	.byte	0x04, 0x37
        /*0002*/ 	.short	(.L_176 - .L_175)
.L_175:
        /*0004*/ 	.word	0x00000082


	//----- nvinfo : EIATTR_KPARAM_INFO
	.align		4
.L_176:
        /*0008*/ 	.byte	0x04, 0x17
        /*000a*/ 	.short	(.L_178 - .L_177)
.L_177:
        /*000c*/ 	.word	0x00000000
        /*0010*/ 	.short	0x0004
        /*0012*/ 	.short	0x0020
        /*0014*/ 	.byte	0x00, 0xf0, 0x11, 0x00


	//----- nvinfo : EIATTR_KPARAM_INFO
	.align		4
.L_178:
        /*0018*/ 	.byte	0x04, 0x17
        /*001a*/ 	.short	(.L_180 - .L_179)
.L_179:
        /*001c*/ 	.word	0x00000000
        /*0020*/ 	.short	0x0003
        /*0022*/ 	.short	0x0018
        /*0024*/ 	.byte	0x00, 0xf0, 0x21, 0x00


	//----- nvinfo : EIATTR_KPARAM_INFO
	.align		4
.L_180:
        /*0028*/ 	.byte	0x04, 0x17
        /*002a*/ 	.short	(.L_182 - .L_181)
.L_181:
        /*002c*/ 	.word	0x00000000
        /*0030*/ 	.short	0x0002
        /*0032*/ 	.short	0x0010
        /*0034*/ 	.byte	0x00, 0xf5, 0x21, 0x00


	//----- nvinfo : EIATTR_KPARAM_INFO
	.align		4
.L_182:
        /*0038*/ 	.byte	0x04, 0x17
        /*003a*/ 	.short	(.L_184 - .L_183)
.L_183:
        /*003c*/ 	.word	0x00000000
        /*0040*/ 	.short	0x0001
        /*0042*/ 	.short	0x0008
        /*0044*/ 	.byte	0x00, 0xf0, 0x21, 0x00


	//----- nvinfo : EIATTR_KPARAM_INFO
	.align		4
.L_184:
        /*0048*/ 	.byte	0x04, 0x17
        /*004a*/ 	.short	(.L_186 - .L_185)
.L_185:
        /*004c*/ 	.word	0x00000000
        /*0050*/ 	.short	0x0000
        /*0052*/ 	.short	0x0000
        /*0054*/ 	.byte	0x00, 0xf5, 0x21, 0x00


	//----- nvinfo : EIATTR_SPARSE_MMA_MASK
	.align		4
.L_186:
        /*0058*/ 	.byte	0x03, 0x50
        /*005a*/ 	.short	0x0000


	//----- nvinfo : EIATTR_MAXREG_COUNT
	.align		4
        /*005c*/ 	.byte	0x03, 0x1b
        /*005e*/ 	.short	0x00ff


	//----- nvinfo : EIATTR_MERCURY_ISA_VERSION
	.align		4
        /*0060*/ 	.byte	0x03, 0x5f
        /*0062*/ 	.short	0x0101


	//----- nvinfo : EIATTR_VRC_CTA_INIT_COUNT
	.align		4
        /*0064*/ 	.byte	0x02, 0x4a
	.zero		1
	.zero		1


	//----- nvinfo : EIATTR_EXIT_INSTR_OFFSETS
	.align		4
        /*0068*/ 	.byte	0x04, 0x1c
        /*006a*/ 	.short	(.L_188 - .L_187)


	//   ....[0]....
.L_187:
        /*006c*/ 	.word	0x00000070


	//   ....[1]....
        /*0070*/ 	.word	0x00000140


	//----- nvinfo : EIATTR_CBANK_PARAM_SIZE
	.align		4
.L_188:
        /*0074*/ 	.byte	0x03, 0x19
        /*0076*/ 	.short	0x0024


	//----- nvinfo : EIATTR_PARAM_CBANK
	.align		4
        /*0078*/ 	.byte	0x04, 0x0a
        /*007a*/ 	.short	(.L_190 - .L_189)
	.align		4
.L_189:
        /*007c*/ 	.word	index@(.nv.constant0.update_weights)
        /*0080*/ 	.short	0x0380
        /*0082*/ 	.short	0x0024


	//----- nvinfo : EIATTR_SW_WAR
	.align		4
.L_190:
        /*0084*/ 	.byte	0x04, 0x36
        /*0086*/ 	.short	(.L_192 - .L_191)
.L_191:
        /*0088*/ 	.word	0x00000008
.L_192:


//--------------------- .nv.callgraph             --------------------------
	.section	.nv.callgraph,"",@"SHT_CUDA_CALLGRAPH"
	.align	4
	.sectionentsize	8
	.align		4
        /*0000*/ 	.word	0x00000000
	.align		4
        /*0004*/ 	.word	0xffffffff
	.align		4
        /*0008*/ 	.word	0x00000000
	.align		4
        /*000c*/ 	.word	0xfffffffe
	.align		4
        /*0010*/ 	.word	0x00000000
	.align		4
        /*0014*/ 	.word	0xfffffffd
	.align		4
        /*0018*/ 	.word	0x00000000
	.align		4
        /*001c*/ 	.word	0xfffffffc


//--------------------- .nv.constant4             --------------------------
	.section	.nv.constant4,"a",@progbits
	.align	8
	.align		8
.nv.constant4:
        /*0000*/ 	.dword	precalc_xorwow_matrix
	.align		8
        /*0008*/ 	.dword	precalc_xorwow_offset_matrix
	.align		8
        /*0010*/ 	.dword	mrg32k3aM1
	.align		8
        /*0018*/ 	.dword	mrg32k3aM2
	.align		8
        /*0020*/ 	.dword	mrg32k3aM1SubSeq
	.align		8
        /*0028*/ 	.dword	mrg32k3aM2SubSeq
	.align		8
        /*0030*/ 	.dword	mrg32k3aM1Seq
	.align		8
        /*0038*/ 	.dword	mrg32k3aM2Seq


//--------------------- .nv.constant3             --------------------------
	.section	.nv.constant3,"a",@progbits
	.align	8
.nv.constant3:
	.type		__cr_lgamma_table,@object
	.size		__cr_lgamma_table,(.L_8 - __cr_lgamma_table)
__cr_lgamma_table:
        /*0000*/ 	.byte	0x00, 0x00, 0x00, 0x00, 0x00, 0x00, 0x00, 0x00, 0x00, 0x00, 0x00, 0x00, 0x00, 0x00, 0x00, 0x00
        /*0010*/ 	.byte	0xef, 0x39, 0xfa, 0xfe, 0x42, 0x2e, 0xe6, 0x3f, 0x02, 0x20, 0x2a, 0xfa, 0x0b, 0xab, 0xfc, 0x3f
        /*0020*/ 	.byte	0xf9, 0x2c, 0x92, 0x7c, 0xa7, 0x6c, 0x09, 0x40, 0xc9, 0x79, 0x44, 0x3c, 0x64, 0x26, 0x13, 0x40
        /*0030*/ 	.byte	0xca, 0x01, 0xcf, 0x3a, 0x27, 0x51, 0x1a, 0x40, 0x30, 0xcc, 0x2d, 0xf3, 0xe1, 0x0c, 0x21, 0x40
        /*0040*/ 	.byte	0x0d, 0xb7, 0xfc, 0x82, 0x8e, 0x35, 0x25, 0x40
.L_8:


//--------------------- .text.add_noise           --------------------------
	.section	.text.add_noise,"ax",@progbits
	.align	128
        .global         add_noise
        .type           add_noise,@function
        .size           add_noise,(.L_x_60 - add_noise)
        .other          add_noise,@"STO_CUDA_ENTRY STV_DEFAULT"
add_noise:
.text.add_noise:
[----:B------:R-:W0:Y:S01]  /*0000*/  LDC R1, c[0x0][0x37c] ;  /* 0x0000df00ff017b82 */ /* 0x000e220000000800 */
[----:B------:R-:W1:Y:S07]  /*0010*/  S2R R10, SR_TID.X ;  /* 0x00000000000a7919 */ /* 0x000e6e0000002100 */
[----:B------:R-:W1:Y:S01]  /*0020*/  S2UR UR4, SR_CTAID.X ;  /* 0x00000000000479c3 */ /* 0x000e620000002500 */
[----:B------:R-:W2:Y:S01]  /*0030*/  LDCU UR5, c[0x0][0x398] ;  /* 0x00007300ff0577ac */ /* 0x000ea20008000800 */
[----:B0-----:R-:W-:-:S06]  /*0040*/  VIADD R1, R1, 0xffffffd0 ;  /* 0xffffffd001017836 */ /* 0x001fcc0000000000 */
[----:B------:R-:W1:Y:S02]  /*0050*/  LDC R3, c[0x0][0x360] ;  /* 0x0000d800ff037b82 */ /* 0x000e640000000800 */
[----:B-1----:R-:W-:-:S05]  /*0060*/  IMAD R10, R3, UR4, R10 ;  /* 0x00000004030a7c24 */ /* 0x002fca000f8e020a */
[----:B--2---:R-:W-:-:S13]  /*0070*/  ISETP.GE.AND P0, PT, R10, UR5, PT ;  /* 0x000000050a007c0c */ /* 0x004fda000bf06270 */
[----:B------:R-:W-:Y:S05]  /*0080*/  @P0 EXIT ;  /* 0x000000000000094d */ /* 0x000fea0003800000 */
[----:B------:R-:W-:-:S06]  /*0090*/  CS2R R2, SR_CLOCKLO ;  /* 0x0000000000027805 */ /* 0x000fcc0000015000 */
[----:B------:R-:W-:Y:S01]  /*00a0*/  LOP3.LUT R0, R2, 0xaad26b49, RZ, 0x3c, !PT ;  /* 0xaad26b4902007812 */ /* 0x000fe200078e3cff */
[----:B------:R-:W0:Y:S01]  /*00b0*/  LDCU.64 UR6, c[0x0][0x358] ;  /* 0x00006b00ff0677ac */ /* 0x000e220008000a00 */
[----:B------:R-:W-:Y:S01]  /*00c0*/  LOP3.LUT R2, R3, 0xf7dcefdd, RZ, 0x3c, !PT ;  /* 0xf7dcefdd03027812 */ /* 0x000fe200078e3cff */
[----:B------:R-:W-:Y:S01]  /*00d0*/  BSSY.RECONVERGENT B0, `(.L_x_0) ;  /* 0x0000261000007945 */ /* 0x000fe20003800200 */
[----:B------:R-:W-:Y:S01]  /*00e0*/  ISETP.NE.AND P0, PT, R10, RZ, PT ;  /* 0x000000ff0a00720c */ /* 0x000fe20003f05270 */
[----:B------:R-:W-:Y:S02]  /*00f0*/  IMAD R0, R0, 0x4182bed5, RZ ;  /* 0x4182bed500007824 */ /* 0x000fe400078e02ff */
[----:B------:R-:W-:Y:S02]  /*0100*/  IMAD R3, R2, -0x658354e5, RZ ;  /* 0x9a7cab1b02037824 */ /* 0x000fe400078e02ff */
[C---:B------:R-:W-:Y:S01]  /*0110*/  VIADD R5, R0.reuse, 0x583f19 ;  /* 0x00583f1900057836 */ /* 0x040fe20000000000 */
[C---:B------:R-:W-:Y:S01]  /*0120*/  LOP3.LUT R6, R0.reuse, 0x159a55e5, RZ, 0x3c, !PT ;  /* 0x159a55e500067812 */ /* 0x040fe200078e3cff */
[----:B------:R-:W-:Y:S01]  /*0130*/  VIADD R7, R3, 0x1f123bb5 ;  /* 0x1f123bb503077836 */ /* 0x000fe20000000000 */
[----:B------:R-:W-:-:S02]  /*0140*/  IADD3 R2, PT, PT, R0, 0x64f0c9, R3 ;  /* 0x0064f0c900027810 */ /* 0x000fc40007ffe003 */
[----:B------:R-:W-:Y:S01]  /*0150*/  LOP3.LUT R4, R3, 0x5491333, RZ, 0x3c, !PT ;  /* 0x0549133303047812 */ /* 0x000fe200078e3cff */
[----:B------:R-:W-:Y:S01]  /*0160*/  VIADD R3, R0, 0x75bcd15 ;  /* 0x075bcd1500037836 */ /* 0x000fe20000000000 */
[----:B------:R1:W-:Y:S01]  /*0170*/  STL.64 [R1+0x8], R6 ;  /* 0x0000080601007387 */ /* 0x0003e20000100a00 */
[----:B------:R-:W-:-:S03]  /*0180*/  SHF.R.S32.HI R0, RZ, 0x1f, R10 ;  /* 0x0000001fff007819 */ /* 0x000fc6000001140a */
[----:B------:R1:W-:Y:S04]  /*0190*/  STL.64 [R1], R2 ;  /* 0x0000000201007387 */ /* 0x0003e80000100a00 */
[----:B------:R1:W-:Y:S01]  /*01a0*/  STL.64 [R1+0x10], R4 ;  /* 0x0000100401007387 */ /* 0x0003e20000100a00 */
[----:B0-----:R-:W-:Y:S05]  /*01b0*/  @!P0 BRA `(.L_x_1) ;  /* 0x0000002400488947 */ /* 0x001fea0003800000 */
[----:B------:R-:W-:Y:S02]  /*01c0*/  IMAD.MOV.U32 R14, RZ, RZ, R0 ;  /* 0x000000ffff0e7224 */ /* 0x000fe400078e0000 */
[----:B------:R-:W-:Y:S02]  /*01d0*/  IMAD.MOV.U32 R12, RZ, RZ, RZ ;  /* 0x000000ffff0c7224 */ /* 0x000fe400078e00ff */
[----:B------:R-:W-:-:S07]  /*01e0*/  IMAD.MOV.U32 R11, RZ, RZ, R10 ;  /* 0x000000ffff0b7224 */ /* 0x000fce00078e000a */
.L_x_10:
[----:B------:R-:W-:Y:S01]  /*01f0*/  LOP3.LUT R0, R11, 0x3, RZ, 0xc0, !PT ;  /* 0x000000030b007812 */ /* 0x000fe200078ec0ff */
[----:B------:R-:W-:Y:S03]  /*0200*/  BSSY.RECONVERGENT B1, `(.L_x_2) ;  /* 0x0000247000017945 */ /* 0x000fe60003800200 */
[----:B------:R-:W-:-:S04]  /*0210*/  ISETP.NE.U32.AND P0, PT, R0, RZ, PT ;  /* 0x000000ff0000720c */ /* 0x000fc80003f05070 */
[----:B------:R-:W-:-:S13]  /*0220*/  ISETP.NE.AND.EX P0, PT, RZ, RZ, PT, P0 ;  /* 0x000000ffff00720c */ /* 0x000fda0003f05300 */
[----:B0-----:R-:W-:Y:S05]  /*0230*/  @!P0 BRA `(.L_x_3) ;  /* 0x00000024000c8947 */ /* 0x001fea0003800000 */
[----:B------:R-:W0:Y:S01]  /*0240*/  LDC.64 R8, c[0x4][RZ] ;  /* 0x01000000ff087b82 */ /* 0x000e220000000a00 */
[----:B------:R-:W-:Y:S01]  /*0250*/  IMAD.MOV.U32 R0, RZ, RZ, RZ ;  /* 0x000000ffff007224 */ /* 0x000fe200078e00ff */
[----:B-1----:R-:W-:Y:S02]  /*0260*/  CS2R R4, SRZ ;  /* 0x0000000000047805 */ /* 0x002fe4000001ff00 */
[----:B------:R-:W-:Y:S01]  /*0270*/  CS2R R6, SRZ ;  /* 0x0000000000067805 */ /* 0x000fe2000001ff00 */
[----:B------:R-:W-:Y:S02]  /*0280*/  IMAD.MOV.U32 R3, RZ, RZ, RZ ;  /* 0x000000ffff037224 */ /* 0x000fe400078e00ff */
[----:B0-----:R-:W-:-:S07]  /*0290*/  IMAD.WIDE.U32 R8, R12, 0xc80, R8 ;  /* 0x00000c800c087825 */ /* 0x001fce00078e0008 */
.L_x_5:
[----:B------:R-:W-:-:S06]  /*02a0*/  IMAD R13, R0, 0x4, R1 ;  /* 0x00000004000d7824 */ /* 0x000fcc00078e0201 */
[----:B------:R-:W5:Y:S01]  /*02b0*/  LDL R13, [R13+0x4] ;  /* 0x000004000d0d7983 */ /* 0x000f620000100800 */
[----:B------:R-:W-:-:S05]  /*02c0*/  UMOV UR4, URZ ;  /* 0x000000ff00047c82 */ /* 0x000fca0008000000 */
.L_x_4:
[----:B-----5:R-:W-:Y:S01]  /*02d0*/  SHF.R.U32.HI R21, RZ, UR4, R13 ;  /* 0x00000004ff157c19 */ /* 0x020fe2000801160d */
[----:B------:R-:W-:-:S03]  /*02e0*/  IMAD.SHL.U32 R15, R0, 0x20, RZ ;  /* 0x00000020000f7824 */ /* 0x000fc600078e00ff */
[----:B------:R-:W-:Y:S01]  /*02f0*/  LOP3.LUT R16, R21, 0x1, RZ, 0xc0, !PT ;  /* 0x0000000115107812 */ /* 0x000fe200078ec0ff */
[----:B------:R-:W-:-:S03]  /*0300*/  VIADD R15, R15, UR4 ;  /* 0x000000040f0f7c36 */ /* 0x000fc60008000000 */
[----:B------:R-:W-:Y:S01]  /*0310*/  ISETP.NE.U32.AND P0, PT, R16, 0x1, PT ;  /* 0x000000011000780c */ /* 0x000fe20003f05070 */
[----:B------:R-:W-:-:S03]  /*0320*/  IMAD R15, R15, 0x5, RZ ;  /* 0x000000050f0f7824 */ /* 0x000fc600078e02ff */
[----:B------:R-:W-:Y:S01]  /*0330*/  R2P PR, R21, 0x7e ;  /* 0x0000007e15007804 */ /* 0x000fe20000000000 */
[----:B------:R-:W-:-:S08]  /*0340*/  IMAD.WIDE.U32 R16, R15, 0x4, R8 ;  /* 0x000000040f107825 */ /* 0x000fd000078e0008 */
[----:B------:R-:W2:Y:S04]  /*0350*/  @!P0 LDG.E R20, desc[UR6][R16.64+0x10] ;  /* 0x0000100610148981 */ /* 0x000ea8000c1e1900 */
[----:B------:R-:W3:Y:S04]  /*0360*/  @P1 LDG.E R22, desc[UR6][R16.64+0x24] ;  /* 0x0000240610161981 */ /* 0x000ee8000c1e1900 */
[----:B------:R-:W4:Y:S04]  /*0370*/  @P2 LDG.E R24, desc[UR6][R16.64+0x38] ;  /* 0x0000380610182981 */ /* 0x000f28000c1e1900 */
[----:B------:R-:W4:Y:S04]  /*0380*/  @P3 LDG.E R26, desc[UR6][R16.64+0x4c] ;  /* 0x00004c06101a3981 */ /* 0x000f28000c1e1900 */
[----:B------:R-:W4:Y:S04]  /*0390*/  @P4 LDG.E R28, desc[UR6][R16.64+0x60] ;  /* 0x00006006101c4981 */ /* 0x000f28000c1e1900 */
[----:B------:R-:W4:Y:S04]  /*03a0*/  @!P0 LDG.E R18, desc[UR6][R16.64] ;  /* 0x0000000610128981 */ /* 0x000f28000c1e1900 */
[----:B------:R-:W4:Y:S04]  /*03b0*/  @!P0 LDG.E R15, desc[UR6][R16.64+0x4] ;  /* 0x00000406100f8981 */ /* 0x000f28000c1e1900 */
[----:B------:R-:W4:Y:S04]  /*03c0*/  @P5 LDG.E R19, desc[UR6][R16.64+0x74] ;  /* 0x0000740610135981 */ /* 0x000f28000c1e1900 */
[----:B------:R-:W4:Y:S04]  /*03d0*/  @P1 LDG.E R23, desc[UR6][R16.64+0x20] ;  /* 0x0000200610171981 */ /* 0x000f28000c1e1900 */
[----:B------:R-:W4:Y:S01]  /*03e0*/  @P3 LDG.E R25, desc[UR6][R16.64+0x48] ;  /* 0x0000480610193981 */ /* 0x000f22000c1e1900 */
[----:B--2---:R-:W-:-:S03]  /*03f0*/  @!P0 LOP3.LUT R5, R5, R20, RZ, 0x3c, !PT ;  /* 0x0000001405058212 */ /* 0x004fc600078e3cff */
[----:B------:R-:W2:Y:S01]  /*0400*/  @P1 LDG.E R20, desc[UR6][R16.64+0x14] ;  /* 0x0000140610141981 */ /* 0x000ea2000c1e1900 */
[----:B---3--:R-:W-:-:S03]  /*0410*/  @P1 LOP3.LUT R5, R5, R22, RZ, 0x3c, !PT ;  /* 0x0000001605051212 */ /* 0x008fc600078e3cff */
[----:B------:R-:W3:Y:S01]  /*0420*/  @P1 LDG.E R22, desc[UR6][R16.64+0x1c] ;  /* 0x00001c0610161981 */ /* 0x000ee2000c1e1900 */
[----:B----4-:R-:W-:-:S03]  /*0430*/  @P2 LOP3.LUT R5, R5, R24, RZ, 0x3c, !PT ;  /* 0x0000001805052212 */ /* 0x010fc600078e3cff */
[----:B------:R-:W4:Y:S01]  /*0440*/  @P2 LDG.E R24, desc[UR6][R16.64+0x28] ;  /* 0x0000280610182981 */ /* 0x000f22000c1e1900 */
[----:B------:R-:W-:-:S03]  /*0450*/  @P3 LOP3.LUT R5, R5, R26, RZ, 0x3c, !PT ;  /* 0x0000001a05053212 */ /* 0x000fc600078e3cff */
[----:B------:R-:W3:Y:S01]  /*0460*/  @P6 LDG.E R26, desc[UR6][R16.64+0x88] ;  /* 0x00008806101a6981 */ /* 0x000ee2000c1e1900 */
[----:B------:R-:W-:Y:S02]  /*0470*/  @P4 LOP3.LUT R5, R5, R28, RZ, 0x3c, !PT ;  /* 0x0000001c05054212 */ /* 0x000fe400078e3cff */
[----:B------:R-:W-:Y:S02]  /*0480*/  @!P0 LOP3.LUT R3, R3, R18, RZ, 0x3c, !PT ;  /* 0x0000001203038212 */ /* 0x000fe400078e3cff */
[----:B------:R-:W3:Y:S01]  /*0490*/  @!P0 LDG.E R18, desc[UR6][R16.64+0x8] ;  /* 0x0000080610128981 */ /* 0x000ee2000c1e1900 */
[----:B------:R-:W-:-:S03]  /*04a0*/  @!P0 LOP3.LUT R6, R6, R15, RZ, 0x3c, !PT ;  /* 0x0000000f06068212 */ /* 0x000fc600078e3cff */
[----:B------:R-:W3:Y:S01]  /*04b0*/  @!P0 LDG.E R15, desc[UR6][R16.64+0xc] ;  /* 0x00000c06100f8981 */ /* 0x000ee2000c1e1900 */
[----:B------:R-:W-:-:S03]  /*04c0*/  @P5 LOP3.LUT R5, R5, R19, RZ, 0x3c, !PT ;  /* 0x0000001305055212 */ /* 0x000fc600078e3cff */
[----:B------:R-:W3:Y:S01]  /*04d0*/  @P1 LDG.E R19, desc[UR6][R16.64+0x18] ;  /* 0x0000180610131981 */ /* 0x000ee2000c1e1900 */
[----:B--2---:R-:W-:-:S03]  /*04e0*/  @P1 LOP3.LUT R3, R3, R20, RZ, 0x3c, !PT ;  /* 0x0000001403031212 */ /* 0x004fc600078e3cff */
[----:B------:R-:W2:Y:S01]  /*04f0*/  @P3 LDG.E R20, desc[UR6][R16.64+0x3c] ;  /* 0x00003c0610143981 */ /* 0x000ea2000c1e1900 */
[----:B----4-:R-:W-:-:S03]  /*0500*/  @P2 LOP3.LUT R3, R3, R24, RZ, 0x3c, !PT ;  /* 0x0000001803032212 */ /* 0x010fc600078e3cff */
[----:B------:R-:W4:Y:S01]  /*0510*/  @P4 LDG.E R24, desc[UR6][R16.64+0x50] ;  /* 0x0000500610184981 */ /* 0x000f22000c1e1900 */
[----:B---3--:R-:W-:-:S03]  /*0520*/  @!P0 LOP3.LUT R7, R7, R18, RZ, 0x3c, !PT ;  /* 0x0000001207078212 */ /* 0x008fc600078e3cff */
[----:B------:R-:W3:Y:S01]  /*0530*/  @P2 LDG.E R18, desc[UR6][R16.64+0x30] ;  /* 0x0000300610122981 */ /* 0x000ee2000c1e1900 */
[----:B------:R-:W-:-:S03]  /*0540*/  @!P0 LOP3.LUT R4, R4, R15, RZ, 0x3c, !PT ;  /* 0x0000000f04048212 */ /* 0x000fc600078e3cff */
[----:B------:R-:W3:Y:S01]  /*0550*/  @P2 LDG.E R15, desc[UR6][R16.64+0x2c] ;  /* 0x00002c06100f2981 */ /* 0x000ee2000c1e1900 */
[----:B------:R-:W-:-:S03]  /*0560*/  @P1 LOP3.LUT R6, R6, R19, RZ, 0x3c, !PT ;  /* 0x0000001306061212 */ /* 0x000fc600078e3cff */
[----:B------:R-:W3:Y:S01]  /*0570*/  @P2 LDG.E R19, desc[UR6][R16.64+0x34] ;  /* 0x0000340610132981 */ /* 0x000ee2000c1e1900 */
[----:B------:R-:W-:Y:S02]  /*0580*/  @P1 LOP3.LUT R7, R7, R22, RZ, 0x3c, !PT ;  /* 0x0000001607071212 */ /* 0x000fe400078e3cff */
[----:B------:R-:W-:Y:S01]  /*0590*/  @P1 LOP3.LUT R4, R4, R23, RZ, 0x3c, !PT ;  /* 0x0000001704041212 */ /* 0x000fe200078e3cff */
[----:B------:R-:W3:Y:S04]  /*05a0*/  @P3 LDG.E R22, desc[UR6][R16.64+0x44] ;  /* 0x0000440610163981 */ /* 0x000ee8000c1e1900 */
[----:B------:R-:W3:Y:S01]  /*05b0*/  @P3 LDG.E R23, desc[UR6][R16.64+0x40] ;  /* 0x0000400610173981 */ /* 0x000ee2000c1e1900 */
[----:B--2---:R-:W-:-:S03]  /*05c0*/  @P3 LOP3.LUT R3, R3, R20, RZ, 0x3c, !PT ;  /* 0x0000001403033212 */ /* 0x004fc600078e3cff */
[----:B------:R-:W2:Y:S01]  /*05d0*/  @P5 LDG.E R20, desc[UR6][R16.64+0x64] ;  /* 0x0000640610145981 */ /* 0x000ea2000c1e1900 */
[----:B----4-:R-:W-:-:S03]  /*05e0*/  @P4 LOP3.LUT R3, R3, R24, RZ, 0x3c, !PT ;  /* 0x0000001803034212 */ /* 0x010fc600078e3cff */
[----:B------:R-:W4:Y:S01]  /*05f0*/  @P6 LDG.E R24, desc[UR6][R16.64+0x78] ;  /* 0x0000780610186981 */ /* 0x000f22000c1e1900 */
[----:B---3--:R-:W-:-:S03]  /*0600*/  @P2 LOP3.LUT R7, R7, R18, RZ, 0x3c, !PT ;  /* 0x0000001207072212 */ /* 0x008fc600078e3cff */
[----:B------:R-:W3:Y:S01]  /*0610*/  @P4 LDG.E R18, desc[UR6][R16.64+0x58] ;  /* 0x0000580610124981 */ /* 0x000ee2000c1e1900 */
[----:B------:R-:W-:-:S03]  /*0620*/  @P2 LOP3.LUT R6, R6, R15, RZ, 0x3c, !PT ;  /* 0x0000000f06062212 */ /* 0x000fc600078e3cff */
[----:B------:R-:W3:Y:S01]  /*0630*/  @P4 LDG.E R15, desc[UR6][R16.64+0x54] ;  /* 0x00005406100f4981 */ /* 0x000ee2000c1e1900 */
[----:B------:R-:W-:-:S03]  /*0640*/  @P2 LOP3.LUT R4, R4, R19, RZ, 0x3c, !PT ;  /* 0x0000001304042212 */ /* 0x000fc600078e3cff */
[----:B------:R-:W3:Y:S01]  /*0650*/  @P4 LDG.E R19, desc[UR6][R16.64+0x5c] ;  /* 0x00005c0610134981 */ /* 0x000ee2000c1e1900 */
[----:B------:R-:W-:Y:S02]  /*0660*/  @P3 LOP3.LUT R7, R7, R22, RZ, 0x3c, !PT ;  /* 0x0000001607073212 */ /* 0x000fe400078e3cff */
[----:B------:R-:W-:Y:S01]  /*0670*/  @P3 LOP3.LUT R4, R4, R25, RZ, 0x3c, !PT ;  /* 0x0000001904043212 */ /* 0x000fe200078e3cff */
[----:B------:R-:W3:Y:S01]  /*0680*/  @P5 LDG.E R22, desc[UR6][R16.64+0x6c] ;  /* 0x00006c0610165981 */ /* 0x000ee2000c1e1900 */
[----:B------:R-:W-:-:S03]  /*0690*/  @P3 LOP3.LUT R6, R6, R23, RZ, 0x3c, !PT ;  /* 0x0000001706063212 */ /* 0x000fc600078e3cff */
[----:B------:R-:W3:Y:S04]  /*06a0*/  @P5 LDG.E R23, desc[UR6][R16.64+0x68] ;  /* 0x0000680610175981 */ /* 0x000ee8000c1e1900 */
[----:B------:R-:W3:Y:S01]  /*06b0*/  @P5 LDG.E R25, desc[UR6][R16.64+0x70] ;  /* 0x0000700610195981 */ /* 0x000ee2000c1e1900 */
[----:B------:R-:W-:Y:S02]  /*06c0*/  LOP3.LUT P0, RZ, R21, 0x80, RZ, 0xc0, !PT ;  /* 0x0000008015ff7812 */ /* 0x000fe4000780c0ff */
[----:B--2---:R-:W-:-:S11]  /*06d0*/  @P5 LOP3.LUT R3, R3, R20, RZ, 0x3c, !PT ;  /* 0x0000001403035212 */ /* 0x004fd600078e3cff */
        /* <DEDUP_REMOVED lines=15> */
[----:B------:R-:W-:Y:S02]  /*07d0*/  @P6 LOP3.LUT R5, R5, R26, RZ, 0x3c, !PT ;  /* 0x0000001a05056212 */ /* 0x000fe400078e3cff */
[----:B--2---:R-:W-:Y:S02]  /*07e0*/  @P0 LOP3.LUT R3, R3, R20, RZ, 0x3c, !PT ;  /* 0x0000001403030212 */ /* 0x004fe400078e3cff */
[----:B----4-:R-:W-:Y:S02]  /*07f0*/  @P0 LOP3.LUT R5, R5, R24, RZ, 0x3c, !PT ;  /* 0x0000001805050212 */ /* 0x010fe400078e3cff */
[----:B---3--:R-:W-:Y:S02]  /*0800*/  @P6 LOP3.LUT R7, R7, R18, RZ, 0x3c, !PT ;  /* 0x0000001207076212 */ /* 0x008fe400078e3cff */
[----:B------:R-:W-:Y:S02]  /*0810*/  @P6 LOP3.LUT R6, R6, R15, RZ, 0x3c, !PT ;  /* 0x0000000f06066212 */ /* 0x000fe400078e3cff */
[----:B------:R-:W-:-:S02]  /*0820*/  @P6 LOP3.LUT R4, R4, R19, RZ, 0x3c, !PT ;  /* 0x0000001304046212 */ /* 0x000fc400078e3cff */
[----:B------:R-:W-:Y:S02]  /*0830*/  @P0 LOP3.LUT R7, R7, R22, RZ, 0x3c, !PT ;  /* 0x0000001607070212 */ /* 0x000fe400078e3cff */
[----:B------:R-:W-:Y:S02]  /*0840*/  @P0 LOP3.LUT R6, R6, R23, RZ, 0x3c, !PT ;  /* 0x0000001706060212 */ /* 0x000fe400078e3cff */
[----:B------:R-:W-:Y:S02]  /*0850*/  @P0 LOP3.LUT R4, R4, R25, RZ, 0x3c, !PT ;  /* 0x0000001904040212 */ /* 0x000fe400078e3cff */
[----:B------:R-:W-:-:S13]  /*0860*/  R2P PR, R21.B1, 0x7f ;  /* 0x0000007f15007804 */ /* 0x000fda0000001000 */
[----:B------:R-:W2:Y:S04]  /*0870*/  @P0 LDG.E R18, desc[UR6][R16.64+0xa0] ;  /* 0x0000a00610120981 */ /* 0x000ea8000c1e1900 */
[----:B------:R-:W3:Y:S04]  /*0880*/  @P0 LDG.E R15, desc[UR6][R16.64+0xa4] ;  /* 0x0000a406100f0981 */ /* 0x000ee8000c1e1900 */
[----:B------:R-:W4:Y:S04]  /*0890*/  @P0 LDG.E R20, desc[UR6][R16.64+0xa8] ;  /* 0x0000a80610140981 */ /* 0x000f28000c1e1900 */
[----:B------:R-:W4:Y:S04]  /*08a0*/  @P0 LDG.E R19, desc[UR6][R16.64+0xac] ;  /* 0x0000ac0610130981 */ /* 0x000f28000c1e1900 */
[----:B------:R-:W4:Y:S04]  /*08b0*/  @P0 LDG.E R22, desc[UR6][R16.64+0xb0] ;  /* 0x0000b00610160981 */ /* 0x000f28000c1e1900 */
[----:B------:R-:W4:Y:S04]  /*08c0*/  @P1 LDG.E R24, desc[UR6][R16.64+0xb4] ;  /* 0x0000b40610181981 */ /* 0x000f28000c1e1900 */
[----:B------:R-:W4:Y:S04]  /*08d0*/  @P1 LDG.E R26, desc[UR6][R16.64+0xbc] ;  /* 0x0000bc06101a1981 */ /* 0x000f28000c1e1900 */
[----:B------:R-:W4:Y:S04]  /*08e0*/  @P1 LDG.E R23, desc[UR6][R16.64+0xb8] ;  /* 0x0000b80610171981 */ /* 0x000f28000c1e1900 */
[----:B------:R-:W4:Y:S04]  /*08f0*/  @P1 LDG.E R28, desc[UR6][R16.64+0xc4] ;  /* 0x0000c406101c1981 */ /* 0x000f28000c1e1900 */
[----:B------:R-:W4:Y:S01]  /*0900*/  @P1 LDG.E R25, desc[UR6][R16.64+0xc0] ;  /* 0x0000c00610191981 */ /* 0x000f22000c1e1900 */
[----:B--2---:R-:W-:-:S03]  /*0910*/  @P0 LOP3.LUT R3, R3, R18, RZ, 0x3c, !PT ;  /* 0x0000001203030212 */ /* 0x004fc600078e3cff */
[----:B------:R-:W2:Y:S01]  /*0920*/  @P2 LDG.E R18, desc[UR6][R16.64+0xc8] ;  /* 0x0000c80610122981 */ /* 0x000ea2000c1e1900 */
[----:B---3--:R-:W-:-:S03]  /*0930*/  @P0 LOP3.LUT R6, R6, R15, RZ, 0x3c, !PT ;  /* 0x0000000f06060212 */ /* 0x008fc600078e3cff */
[----:B------:R-:W3:Y:S01]  /*0940*/  @P2 LDG.E R15, desc[UR6][R16.64+0xcc] ;  /* 0x0000cc06100f2981 */ /* 0x000ee2000c1e1900 */
[----:B----4-:R-:W-:-:S03]  /*0950*/  @P0 LOP3.LUT R7, R7, R20, RZ, 0x3c, !PT ;  /* 0x0000001407070212 */ /* 0x010fc600078e3cff */
[----:B------:R-:W4:Y:S01]  /*0960*/  @P3 LDG.E R20, desc[UR6][R16.64+0xec] ;  /* 0x0000ec0610143981 */ /* 0x000f22000c1e1900 */
[----:B------:R-:W-:-:S03]  /*0970*/  @P0 LOP3.LUT R4, R4, R19, RZ, 0x3c, !PT ;  /* 0x0000001304040212 */ /* 0x000fc600078e3cff */
[----:B------:R-:W4:Y:S01]  /*0980*/  @P2 LDG.E R19, desc[UR6][R16.64+0xd4] ;  /* 0x0000d40610132981 */ /* 0x000f22000c1e1900 */
[----:B------:R-:W-:Y:S02]  /*0990*/  @P0 LOP3.LUT R5, R5, R22, RZ, 0x3c, !PT ;  /* 0x0000001605050212 */ /* 0x000fe400078e3cff */
[----:B------:R-:W-:Y:S01]  /*09a0*/  LOP3.LUT P0, RZ, R21, 0x8000, RZ, 0xc0, !PT ;  /* 0x0000800015ff7812 */ /* 0x000fe2000780c0ff */
[----:B------:R-:W4:Y:S01]  /*09b0*/  @P2 LDG.E R22, desc[UR6][R16.64+0xd0] ;  /* 0x0000d00610162981 */ /* 0x000f22000c1e1900 */
[----:B------:R-:W-:-:S03]  /*09c0*/  @P1 LOP3.LUT R3, R3, R24, RZ, 0x3c, !PT ;  /* 0x0000001803031212 */ /* 0x000fc600078e3cff */
[----:B------:R-:W4:Y:S01]  /*09d0*/  @P3 LDG.E R21, desc[UR6][R16.64+0xe0] ;  /* 0x0000e00610153981 */ /* 0x000f22000c1e1900 */
[----:B------:R-:W-:-:S03]  /*09e0*/  @P1 LOP3.LUT R7, R7, R26, RZ, 0x3c, !PT ;  /* 0x0000001a07071212 */ /* 0x000fc600078e3cff */
[----:B------:R-:W4:Y:S01]  /*09f0*/  @P2 LDG.E R24, desc[UR6][R16.64+0xd8] ;  /* 0x0000d80610182981 */ /* 0x000f22000c1e1900 */
[----:B------:R-:W-:-:S03]  /*0a00*/  @P1 LOP3.LUT R6, R6, R23, RZ, 0x3c, !PT ;  /* 0x0000001706061212 */ /* 0x000fc600078e3cff */
[----:B------:R-:W4:Y:S01]  /*0a10*/  @P3 LDG.E R26, desc[UR6][R16.64+0xdc] ;  /* 0x0000dc06101a3981 */ /* 0x000f22000c1e1900 */
[----:B------:R-:W-:-:S03]  /*0a20*/  @P1 LOP3.LUT R5, R5, R28, RZ, 0x3c, !PT ;  /* 0x0000001c05051212 */ /* 0x000fc600078e3cff */
[----:B------:R-:W4:Y:S04]  /*0a30*/  @P3 LDG.E R28, desc[UR6][R16.64+0xe4] ;  /* 0x0000e406101c3981 */ /* 0x000f28000c1e1900 */
[----:B------:R-:W4:Y:S01]  /*0a40*/  @P3 LDG.E R23, desc[UR6][R16.64+0xe8] ;  /* 0x0000e80610173981 */ /* 0x000f22000c1e1900 */
[----:B--2---:R-:W-:-:S03]  /*0a50*/  @P2 LOP3.LUT R3, R3, R18, RZ, 0x3c, !PT ;  /* 0x0000001203032212 */ /* 0x004fc600078e3cff */
[----:B------:R-:W2:Y:S01]  /*0a60*/  @P4 LDG.E R18, desc[UR6][R16.64+0xf0] ;  /* 0x0000f00610124981 */ /* 0x000ea2000c1e1900 */
[----:B---3--:R-:W-:Y:S02]  /*0a70*/  @P2 LOP3.LUT R6, R6, R15, RZ, 0x3c, !PT ;  /* 0x0000000f06062212 */ /* 0x008fe400078e3cff */
[----:B------:R-:W-:Y:S01]  /*0a80*/  @P1 LOP3.LUT R4, R4, R25, RZ, 0x3c, !PT ;  /* 0x0000001904041212 */ /* 0x000fe200078e3cff */
[----:B------:R-:W3:Y:S03]  /*0a90*/  @P5 LDG.E R15, desc[UR6][R16.64+0x110] ;  /* 0x00011006100f5981 */ /* 0x000ee6000c1e1900 */
[----:B----4-:R-:W-:Y:S02]  /*0aa0*/  @P2 LOP3.LUT R4, R4, R19, RZ, 0x3c, !PT ;  /* 0x0000001304042212 */ /* 0x010fe400078e3cff */
[----:B------:R-:W4:Y:S01]  /*0ab0*/  @P4 LDG.E R19, desc[UR6][R16.64+0xf4] ;  /* 0x0000f40610134981 */ /* 0x000f22000c1e1900 */
        /* <DEDUP_REMOVED lines=12> */
[----:B--2---:R-:W-:-:S03]  /*0b80*/  @P4 LOP3.LUT R3, R3, R18, RZ, 0x3c, !PT ;  /* 0x0000001203034212 */ /* 0x004fc600078e3cff */
[----:B------:R-:W2:Y:S01]  /*0b90*/  @P5 LDG.E R18, desc[UR6][R16.64+0x114] ;  /* 0x0001140610125981 */ /* 0x000ea2000c1e1900 */
[----:B------:R-:W-:-:S03]  /*0ba0*/  @P3 LOP3.LUT R5, R5, R20, RZ, 0x3c, !PT ;  /* 0x0000001405053212 */ /* 0x000fc600078e3cff */
[----:B------:R-:W2:Y:S01]  /*0bb0*/  @P6 LDG.E R20, desc[UR6][R16.64+0x118] ;  /* 0x0001180610146981 */ /* 0x000ea2000c1e1900 */
[----:B----4-:R-:W-:-:S03]  /*0bc0*/  @P4 LOP3.LUT R6, R6, R19, RZ, 0x3c, !PT ;  /* 0x0000001306064212 */ /* 0x010fc600078e3cff */
[----:B------:R-:W4:Y:S01]  /*0bd0*/  @P6 LDG.E R19, desc[UR6][R16.64+0x11c] ;  /* 0x00011c0610136981 */ /* 0x000f22000c1e1900 */
[----:B---3--:R-:W-:-:S03]  /*0be0*/  @P4 LOP3.LUT R7, R7, R22, RZ, 0x3c, !PT ;  /* 0x0000001607074212 */ /* 0x008fc600078e3cff */
[----:B------:R-:W3:Y:S01]  /*0bf0*/  @P6 LDG.E R22, desc[UR6][R16.64+0x120] ;  /* 0x0001200610166981 */ /* 0x000ee2000c1e1900 */
[----:B------:R-:W-:-:S03]  /*0c00*/  @P4 LOP3.LUT R4, R4, R21, RZ, 0x3c, !PT ;  /* 0x0000001504044212 */ /* 0x000fc600078e3cff */
[----:B------:R-:W3:Y:S01]  /*0c10*/  @P0 LDG.E R21, desc[UR6][R16.64+0x130] ;  /* 0x0001300610150981 */ /* 0x000ee2000c1e1900 */
[----:B------:R-:W-:Y:S02]  /*0c20*/  @P4 LOP3.LUT R5, R5, R24, RZ, 0x3c, !PT ;  /* 0x0000001805054212 */ /* 0x000fe400078e3cff */
[----:B------:R-:W-:Y:S01]  /*0c30*/  @P5 LOP3.LUT R4, R4, R15, RZ, 0x3c, !PT ;  /* 0x0000000f04045212 */ /* 0x000fe200078e3cff */
[----:B------:R-:W3:Y:S01]  /*0c40*/  @P6 LDG.E R24, desc[UR6][R16.64+0x128] ;  /* 0x0001280610186981 */ /* 0x000ee2000c1e1900 */
[----:B------:R-:W-:-:S03]  /*0c50*/  @P5 LOP3.LUT R3, R3, R26, RZ, 0x3c, !PT ;  /* 0x0000001a03035212 */ /* 0x000fc600078e3cff */
[----:B------:R-:W3:Y:S01]  /*0c60*/  @P6 LDG.E R15, desc[UR6][R16.64+0x124] ;  /* 0x00012406100f6981 */ /* 0x000ee2000c1e1900 */
[----:B------:R-:W-:-:S03]  /*0c70*/  @P5 LOP3.LUT R7, R7, R28, RZ, 0x3c, !PT ;  /* 0x0000001c07075212 */ /* 0x000fc600078e3cff */
[----:B------:R-:W3:Y:S01]  /*0c80*/  @P0 LDG.E R26, desc[UR6][R16.64+0x12c] ;  /* 0x00012c06101a0981 */ /* 0x000ee2000c1e1900 */
[----:B------:R-:W-:-:S03]  /*0c90*/  @P5 LOP3.LUT R6, R6, R23, RZ, 0x3c, !PT ;  /* 0x0000001706065212 */ /* 0x000fc600078e3cff */
[----:B------:R-:W3:Y:S04]  /*0ca0*/  @P0 LDG.E R28, desc[UR6][R16.64+0x13c] ;  /* 0x00013c06101c0981 */ /* 0x000ee8000c1e1900 */
[----:B------:R-:W3:Y:S01]  /*0cb0*/  @P0 LDG.E R23, desc[UR6][R16.64+0x138] ;  /* 0x0001380610170981 */ /* 0x000ee2000c1e1900 */
[----:B--2---:R-:W-:-:S03]  /*0cc0*/  @P5 LOP3.LUT R5, R5, R18, RZ, 0x3c, !PT ;  /* 0x0000001205055212 */ /* 0x004fc600078e3cff */
[----:B------:R-:W2:Y:S01]  /*0cd0*/  @P0 LDG.E R18, desc[UR6][R16.64+0x134] ;  /* 0x0001340610120981 */ /* 0x000ea2000c1e1900 */
[----:B------:R-:W-:-:S04]  /*0ce0*/  UIADD3 UR4, UPT, UPT, UR4, 0x10, URZ ;  /* 0x0000001004047890 */ /* 0x000fc8000fffe0ff */
[----:B------:R-:W-:Y:S01]  /*0cf0*/  UISETP.NE.AND UP0, UPT, UR4, 0x20, UPT ;  /* 0x000000200400788c */ /* 0x000fe2000bf05270 */
[----:B------:R-:W-:Y:S02]  /*0d00*/  @P6 LOP3.LUT R3, R3, R20, RZ, 0x3c, !PT ;  /* 0x0000001403036212 */ /* 0x000fe400078e3cff */
[----:B----4-:R-:W-:Y:S02]  /*0d10*/  @P6 LOP3.LUT R6, R6, R19, RZ, 0x3c, !PT ;  /* 0x0000001306066212 */ /* 0x010fe400078e3cff */
[----:B---3--:R-:W-:Y:S02]  /*0d20*/  @P6 LOP3.LUT R7, R7, R22, RZ, 0x3c, !PT ;  /* 0x0000001607076212 */ /* 0x008fe400078e3cff */
[----:B------:R-:W-:Y:S02]  /*0d30*/  @P0 LOP3.LUT R6, R6, R21, RZ, 0x3c, !PT ;  /* 0x0000001506060212 */ /* 0x000fe400078e3cff */
[----:B------:R-:W-:Y:S02]  /*0d40*/  @P6 LOP3.LUT R5, R5, R24, RZ, 0x3c, !PT ;  /* 0x0000001805056212 */ /* 0x000fe400078e3cff */
[----:B------:R-:W-:-:S02]  /*0d50*/  @P6 LOP3.LUT R4, R4, R15, RZ, 0x3c, !PT ;  /* 0x0000000f04046212 */ /* 0x000fc400078e3cff */
[----:B------:R-:W-:Y:S02]  /*0d60*/  @P0 LOP3.LUT R3, R3, R26, RZ, 0x3c, !PT ;  /* 0x0000001a03030212 */ /* 0x000fe400078e3cff */
[----:B------:R-:W-:Y:S02]  /*0d70*/  @P0 LOP3.LUT R5, R5, R28, RZ, 0x3c, !PT ;  /* 0x0000001c05050212 */ /* 0x000fe400078e3cff */
[----:B------:R-:W-:Y:S02]  /*0d80*/  @P0 LOP3.LUT R4, R4, R23, RZ, 0x3c, !PT ;  /* 0x0000001704040212 */ /* 0x000fe400078e3cff */
[----:B--2---:R-:W-:Y:S01]  /*0d90*/  @P0 LOP3.LUT R7, R7, R18, RZ, 0x3c, !PT ;  /* 0x0000001207070212 */ /* 0x004fe200078e3cff */
[----:B------:R-:W-:Y:S06]  /*0da0*/  BRA.U UP0, `(.L_x_4) ;  /* 0xfffffff500487547 */ /* 0x000fec000b83ffff */
[----:B------:R-:W-:-:S05]  /*0db0*/  VIADD R0, R0, 0x1 ;  /* 0x0000000100007836 */ /* 0x000fca0000000000 */
[----:B------:R-:W-:-:S13]  /*0dc0*/  ISETP.NE.AND P0, PT, R0, 0x5, PT ;  /* 0x000000050000780c */ /* 0x000fda0003f05270 */
[----:B------:R-:W-:Y:S05]  /*0dd0*/  @P0 BRA `(.L_x_5) ;  /* 0xfffffff400300947 */ /* 0x000fea000383ffff */
[----:B------:R-:W-:Y:S01]  /*0de0*/  LOP3.LUT R0, R11, 0x3, RZ, 0xc0, !PT ;  /* 0x000000030b007812 */ /* 0x000fe200078ec0ff */
[----:B------:R0:W-:Y:S03]  /*0df0*/  STL.64 [R1+0x8], R6 ;  /* 0x0000080601007387 */ /* 0x0001e60000100a00 */
[----:B------:R-:W-:Y:S01]  /*0e00*/  ISETP.NE.U32.AND P0, PT, R0, 0x1, PT ;  /* 0x000000010000780c */ /* 0x000fe20003f05070 */
[----:B------:R0:W-:Y:S03]  /*0e10*/  STL.64 [R1+0x10], R4 ;  /* 0x0000100401007387 */ /* 0x0001e60000100a00 */
[----:B------:R-:W-:Y:S01]  /*0e20*/  ISETP.NE.AND.EX P0, PT, RZ, RZ, PT, P0 ;  /* 0x000000ffff00720c */ /* 0x000fe20003f05300 */
[----:B------:R0:W-:-:S12]  /*0e30*/  STL [R1+0x4], R3 ;  /* 0x0000040301007387 */ /* 0x0001d80000100800 */
[----:B0-----:R-:W-:Y:S05]  /*0e40*/  @!P0 BRA `(.L_x_3) ;  /* 0x0000001800088947 */ /* 0x001fea0003800000 */
[----:B------:R-:W-:Y:S01]  /*0e50*/  UMOV UR4, URZ ;  /* 0x000000ff00047c82 */ /* 0x000fe20008000000 */
[----:B------:R-:W-:Y:S01]  /*0e60*/  UMOV UR5, URZ ;  /* 0x000000ff00057c82 */ /* 0x000fe20008000000 */
[----:B------:R-:W-:Y:S02]  /*0e70*/  IMAD.MOV.U32 R0, RZ, RZ, RZ ;  /* 0x000000ffff007224 */ /* 0x000fe400078e00ff */
[----:B------:R-:W-:Y:S02]  /*0e80*/  IMAD.MOV.U32 R4, RZ, RZ, RZ ;  /* 0x000000ffff047224 */ /* 0x000fe400078e00ff */
[----:B------:R-:W-:Y:S02]  /*0e90*/  IMAD.MOV.U32 R7, RZ, RZ, RZ ;  /* 0x000000ffff077224 */ /* 0x000fe400078e00ff */
[----:B------:R-:W-:Y:S02]  /*0ea0*/  IMAD.MOV.U32 R3, RZ, RZ, RZ ;  /* 0x000000ffff037224 */ /* 0x000fe400078e00ff */
[----:B------:R-:W-:-:S02]  /*0eb0*/  IMAD.U32 R5, RZ, RZ, UR4 ;  /* 0x00000004ff057e24 */ /* 0x000fc4000f8e00ff */
[----:B------:R-:W-:-:S07]  /*0ec0*/  IMAD.U32 R6, RZ, RZ, UR5 ;  /* 0x00000005ff067e24 */ /* 0x000fce000f8e00ff */
.L_x_7:
[----:B------:R-:W-:-:S06]  /*0ed0*/  IMAD R13, R0, 0x4, R1 ;  /* 0x00000004000d7824 */ /* 0x000fcc00078e0201 */
[----:B------:R-:W5:Y:S01]  /*0ee0*/  LDL R13, [R13+0x4] ;  /* 0x000004000d0d7983 */ /* 0x000f620000100800 */
[----:B------:R-:W-:-:S05]  /*0ef0*/  UMOV UR4, URZ ;  /* 0x000000ff00047c82 */ /* 0x000fca0008000000 */
.L_x_6:
        /* <DEDUP_REMOVED lines=178> */
[----:B------:R0:W-:Y:S03]  /*1a20*/  STL [R1+0x4], R3 ;  /* 0x0000040301007387 */ /* 0x0001e60000100800 */
[----:B------:R-:W-:Y:S01]  /*1a30*/  ISETP.NE.U32.AND P0, PT, R0, 0x3, PT ;  /* 0x000000030000780c */ /* 0x000fe20003f05070 */
[----:B------:R0:W-:Y:S03]  /*1a40*/  STL.64 [R1+0x8], R6 ;  /* 0x0000080601007387 */ /* 0x0001e60000100a00 */
[----:B------:R-:W-:Y:S01]  /*1a50*/  ISETP.NE.AND.EX P0, PT, RZ, RZ, PT, P0 ;  /* 0x000000ffff00720c */ /* 0x000fe20003f05300 */
[----:B------:R0:W-:-:S12]  /*1a60*/  STL.64 [R1+0x10], R4 ;  /* 0x0000100401007387 */ /* 0x0001d80000100a00 */
[----:B0-----:R-:W-:Y:S05]  /*1a70*/  @P0 BRA `(.L_x_3) ;  /* 0x0000000800fc0947 */ /* 0x001fea0003800000 */
        /* <DEDUP_REMOVED lines=8> */
.L_x_9:
[----:B------:R-:W-:-:S06]  /*1b00*/  IMAD R13, R0, 0x4, R1 ;  /* 0x00000004000d7824 */ /* 0x000fcc00078e0201 */
[----:B------:R-:W5:Y:S01]  /*1b10*/  LDL R13, [R13+0x4] ;  /* 0x000004000d0d7983 */ /* 0x000f620000100800 */
[----:B------:R-:W-:-:S05]  /*1b20*/  UMOV UR4, URZ ;  /* 0x000000ff00047c82 */ /* 0x000fca0008000000 */
.L_x_8:
        /* <DEDUP_REMOVED lines=177> */
[----:B------:R0:W-:Y:S04]  /*2640*/  STL [R1+0x4], R3 ;  /* 0x0000040301007387 */ /* 0x0001e80000100800 */
[----:B------:R0:W-:Y:S04]  /*2650*/  STL.64 [R1+0x8], R6 ;  /* 0x0000080601007387 */ /* 0x0001e80000100a00 */
[----:B------:R0:W-:Y:S02]  /*2660*/  STL.64 [R1+0x10], R4 ;  /* 0x0000100401007387 */ /* 0x0001e40000100a00 */
.L_x_3:
[----:B------:R-:W-:Y:S05]  /*2670*/  BSYNC.RECONVERGENT B1 ;  /* 0x0000000000017941 */ /* 0x000fea0003800200 */
.L_x_2:
[C---:B------:R-:W-:Y:S01]  /*2680*/  ISETP.GT.U32.AND P0, PT, R11.reuse, 0x3, PT ;  /* 0x000000030b00780c */ /* 0x040fe20003f04070 */
[----:B------:R-:W-:Y:S01]  /*2690*/  VIADD R12, R12, 0x1 ;  /* 0x000000010c0c7836 */ /* 0x000fe20000000000 */
[--C-:B------:R-:W-:Y:S02]  /*26a0*/  SHF.R.U64 R11, R11, 0x2, R14.reuse ;  /* 0x000000020b0b7819 */ /* 0x100fe4000000120e */
[----:B------:R-:W-:Y:S02]  /*26b0*/  ISETP.GT.U32.AND.EX P0, PT, R14, RZ, PT, P0 ;  /* 0x000000ff0e00720c */ /* 0x000fe40003f04100 */
[----:B------:R-:W-:-:S11]  /*26c0*/  SHF.R.U32.HI R14, RZ, 0x2, R14 ;  /* 0x00000002ff0e7819 */ /* 0x000fd6000001160e */
[----:B------:R-:W-:Y:S05]  /*26d0*/  @P0 BRA `(.L_x_10) ;  /* 0xffffffd800c40947 */ /* 0x000fea000383ffff */
.L_x_1:
[----:B------:R-:W-:Y:S05]  /*26e0*/  BSYNC.RECONVERGENT B0 ;  /* 0x0000000000007941 */ /* 0x000fea0003800200 */
.L_x_0:
[----:B------:R-:W-:Y:S01]  /*26f0*/  SHF.R.U32.HI R0, RZ, 0x2, R3 ;  /* 0x00000002ff007819 */ /* 0x000fe20000011603 */
[----:B01----:R-:W-:Y:S01]  /*2700*/  IMAD.MOV.U32 R7, RZ, RZ, 0x2f800000 ;  /* 0x2f800000ff077424 */ /* 0x003fe200078e00ff */
[----:B------:R-:W0:Y:S02]  /*2710*/  LDCU.64 UR4, c[0x0][0x388] ;  /* 0x00007100ff0477ac */ /* 0x000e240008000a00 */
[----:B------:R-:W-:Y:S01]  /*2720*/  LOP3.LUT R0, R0, R3, RZ, 0x3c, !PT ;  /* 0x0000000300007212 */ /* 0x000fe200078e3cff */
[----:B------:R-:W-:-:S04]  /*2730*/  IMAD.SHL.U32 R3, R5, 0x10, RZ ;  /* 0x0000001005037824 */ /* 0x000fc800078e00ff */
[----:B------:R-:W-:-:S05]  /*2740*/  IMAD.SHL.U32 R4, R0, 0x2, RZ ;  /* 0x0000000200047824 */ /* 0x000fca00078e00ff */
[----:B------:R-:W-:-:S04]  /*2750*/  LOP3.LUT R4, R0, R4, R3, 0x96, !PT ;  /* 0x0000000400047212 */ /* 0x000fc800078e9603 */
[----:B------:R-:W-:-:S04]  /*2760*/  LOP3.LUT R11, R4, R5, RZ, 0x3c, !PT ;  /* 0x00000005040b7212 */ /* 0x000fc800078e3cff */
[----:B------:R-:W-:-:S04]  /*2770*/  IADD3 R0, PT, PT, R2, 0x587c5, R11 ;  /* 0x000587c502007810 */ /* 0x000fc80007ffe00b */
[----:B------:R-:W-:-:S05]  /*2780*/  I2FP.F32.U32 R0, R0 ;  /* 0x0000000000007245 */ /* 0x000fca0000201000 */
[----:B------:R-:W-:-:S04]  /*2790*/  FFMA R0, R0, R7, 1.1641532182693481445e-10 ;  /* 0x2f00000000007423 */ /* 0x000fc80000000007 */
[----:B------:R-:W0:Y:S02]  /*27a0*/  F2F.F64.F32 R4, R0 ;  /* 0x0000000000047310 */ /* 0x000e240000201800 */
[----:B0-----:R-:W-:-:S14]  /*27b0*/  DSETP.GTU.AND P0, PT, R4, UR4, PT ;  /* 0x0000000404007e2a */ /* 0x001fdc000bf0c000 */
[----:B------:R-:W-:Y:S05]  /*27c0*/  @P0 EXIT ;  /* 0x000000000000094d */ /* 0x000fea0003800000 */
[----:B------:R-:W0:Y:S01]  /*27d0*/  LDCU.64 UR4, c[0x0][0x380] ;  /* 0x00007000ff0477ac */ /* 0x000e220008000a00 */
[----:B------:R-:W-:Y:S02]  /*27e0*/  SHF.R.S32.HI R3, RZ, 0x1f, R10 ;  /* 0x0000001fff037819 */ /* 0x000fe4000001140a */
[----:B0-----:R-:W-:-:S04]  /*27f0*/  LEA R4, P0, R10, UR4, 0x3 ;  /* 0x000000040a047c11 */ /* 0x001fc8000f8018ff */
[----:B------:R-:W-:Y:S01]  /*2800*/  LEA.HI.X R5, R10, UR5, R3, 0x3, P0 ;  /* 0x000000050a057c11 */ /* 0x000fe200080f1c03 */
[----:B------:R-:W-:Y:S01]  /*2810*/  IMAD.SHL.U32 R0, R11, 0x10, RZ ;  /* 0x000000100b007824 */ /* 0x000fe200078e00ff */
[----:B------:R-:W0:Y:S03]  /*2820*/  LDCU.64 UR4, c[0x0][0x390] ;  /* 0x00007200ff0477ac */ /* 0x000e260008000a00 */
[----:B------:R-:W2:Y:S01]  /*2830*/  LDG.E.64 R8, desc[UR6][R4.64] ;  /* 0x0000000604087981 */ /* 0x000ea2000c1e1b00 */
[----:B------:R-:W-:-:S04]  /*2840*/  SHF.R.U32.HI R3, RZ, 0x2, R6 ;  /* 0x00000002ff037819 */ /* 0x000fc80000011606 */
[----:B------:R-:W-:-:S05]  /*2850*/  LOP3.LUT R3, R3, R6, RZ, 0x3c, !PT ;  /* 0x0000000603037212 */ /* 0x000fca00078e3cff */
[----:B------:R-:W-:-:S05]  /*2860*/  IMAD.SHL.U32 R6, R3, 0x2, RZ ;  /* 0x0000000203067824 */ /* 0x000fca00078e00ff */
[----:B------:R-:W-:-:S04]  /*2870*/  LOP3.LUT R0, R3, R6, R0, 0x96, !PT ;  /* 0x0000000603007212 */ /* 0x000fc800078e9600 */
[----:B------:R-:W-:-:S04]  /*2880*/  LOP3.LUT R3, R0, R11, RZ, 0x3c, !PT ;  /* 0x0000000b00037212 */ /* 0x000fc800078e3cff */
[----:B------:R-:W-:-:S04]  /*2890*/  IADD3 R3, PT, PT, R2, 0xb0f8a, R3 ;  /* 0x000b0f8a02037810 */ /* 0x000fc80007ffe003 */
[----:B------:R-:W-:-:S05]  /*28a0*/  I2FP.F32.U32 R3, R3 ;  /* 0x0000000300037245 */ /* 0x000fca0000201000 */
[----:B------:R-:W-:-:S04]  /*28b0*/  FFMA R0, R3, R7, 1.1641532182693481445e-10 ;  /* 0x2f00000003007423 */ /* 0x000fc80000000007 */
[----:B------:R-:W0:Y:S02]  /*28c0*/  F2F.F64.F32 R2, R0 ;  /* 0x0000000000027310 */ /* 0x000e240000201800 */
[----:B0-----:R-:W-:-:S10]  /*28d0*/  DMUL R2, R2, UR4 ;  /* 0x0000000402027c28 */ /* 0x001fd40008000000 */
[----:B------:R-:W0:Y:S08]  /*28e0*/  F2I.F64.TRUNC R2, R2 ;  /* 0x0000000200027311 */ /* 0x000e30000030d100 */
[----:B0-----:R-:W2:Y:S02]  /*28f0*/  I2F.F64 R6, R2 ;  /* 0x0000000200067312 */ /* 0x001ea40000201c00 */
[----:B--2---:R-:W-:Y:S01]  /*2900*/  DADD R6, R8, R6 ;  /* 0x0000000008067229 */ /* 0x004fe20000000006 */
[----:B------:R-:W-:-:S09]  /*2910*/  IMAD.MOV.U32 R8, RZ, RZ, RZ ;  /* 0x000000ffff087224 */ /* 0x000fd200078e00ff */
[----:B------:R-:W0:Y:S02]  /*2920*/  F2I.F64.TRUNC R6, R6 ;  /* 0x0000000600067311 */ /* 0x000e24000030d100 */
[----:B0-----:R-:W-:-:S04]  /*2930*/  ISETP.GT.AND P0, PT, R6, RZ, PT ;  /* 0x000000ff0600720c */ /* 0x001fc80003f04270 */
[----:B------:R-:W-:-:S05]  /*2940*/  FSEL R9, RZ, 1.875, !P0 ;  /* 0x3ff00000ff097808 */ /* 0x000fca0004000000 */
[----:B------:R-:W-:Y:S01]  /*2950*/  STG.E.64 desc[UR6][R4.64], R8 ;  /* 0x0000000804007986 */ /* 0x000fe2000c101b06 */
[----:B------:R-:W-:Y:S05]  /*2960*/  EXIT ;  /* 0x000000000000794d */ /* 0x000fea0003800000 */
.L_x_11:
[----:B------:R-:W-:-:S00]  /*2970*/  BRA `(.L_x_11) ;  /* 0xfffffffc00fc7947 */ /* 0x000fc0000383ffff */
[----:B------:R-:W-:-:S00]  /*2980*/  NOP ;  /* 0x0000000000007918 */ /* 0x000fc00000000000 */
[----:B------:R-:W-:-:S00]  /*2990*/  NOP ;  /* 0x0000000000007918 */ /* 0x000fc00000000000 */
[----:B------:R-:W-:-:S00]  /*29a0*/  NOP ;  /* 0x0000000000007918 */ /* 0x000fc00000000000 */
[----:B------:R-:W-:-:S00]  /*29b0*/  NOP ;  /* 0x0000000000007918 */ /* 0x000fc00000000000 */
[----:B------:R-:W-:-:S00]  /*29c0*/  NOP ;  /* 0x0000000000007918 */ /* 0x000fc00000000000 */
[----:B------:R-:W-:-:S00]  /*29d0*/  NOP ;  /* 0x0000000000007918 */ /* 0x000fc00000000000 */
[----:B------:R-:W-:-:S00]  /*29e0*/  NOP ;  /* 0x0000000000007918 */ /* 0x000fc00000000000 */
[----:B------:R-:W-:-:S00]  /*29f0*/  NOP ;  /* 0x0000000000007918 */ /* 0x000fc00000000000 */
.L_x_60:


//--------------------- .text.learn_intermediate  --------------------------
	.section	.text.learn_intermediate,"ax",@progbits
	.align	128
        .global         learn_intermediate
        .type           learn_intermediate,@function
        .size           learn_intermediate,(.L_x_57 - learn_intermediate)
        .other          learn_intermediate,@"STO_CUDA_ENTRY STV_DEFAULT"
learn_intermediate:
.text.learn_intermediate:
[----:B------:R-:W-:Y:S01]  /*0000*/  LDC R1, c[0x0][0x37c] ;  /* 0x0000df00ff017b82 */ /* 0x000fe20000000800 */
[----:B------:R-:W0:Y:S07]  /*0010*/  S2R R6, SR_TID.X ;  /* 0x0000000000067919 */ /* 0x000e2e0000002100 */
[----:B------:R-:W0:Y:S01]  /*0020*/  S2UR UR4, SR_CTAID.X ;  /* 0x00000000000479c3 */ /* 0x000e220000002500 */
[----:B------:R-:W1:Y:S07]  /*0030*/  LDCU UR5, c[0x0][0x3b0] ;  /* 0x00007600ff0577ac */ /* 0x000e6e0008000800 */
[----:B------:R-:W0:Y:S02]  /*0040*/  LDC R3, c[0x0][0x360] ;  /* 0x0000d800ff037b82 */ /* 0x000e240000000800 */
[----:B0-----:R-:W-:-:S05]  /*0050*/  IMAD R6, R3, UR4, R6 ;  /* 0x0000000403067c24 */ /* 0x001fca000f8e0206 */
[----:B-1----:R-:W-:-:S13]  /*0060*/  ISETP.GE.AND P0, PT, R6, UR5, PT ;  /* 0x0000000506007c0c */ /* 0x002fda000bf06270 */
[----:B------:R-:W-:Y:S05]  /*0070*/  @P0 EXIT ;  /* 0x000000000000094d */ /* 0x000fea0003800000 */
[----:B------:R-:W0:Y:S01]  /*0080*/  LDC.64 R10, c[0x0][0x388] ;  /* 0x0000e200ff0a7b82 */ /* 0x000e220000000a00 */
[----:B------:R-:W1:Y:S01]  /*0090*/  LDCU UR4, c[0x0][0x3a8] ;  /* 0x00007500ff0477ac */ /* 0x000e620008000800 */
[----:B------:R-:W2:Y:S06]  /*00a0*/  LDCU.64 UR8, c[0x0][0x358] ;  /* 0x00006b00ff0877ac */ /* 0x000eac0008000a00 */
[----:B------:R-:W3:Y:S01]  /*00b0*/  LDC.64 R2, c[0x0][0x390] ;  /* 0x0000e400ff027b82 */ /* 0x000ee20000000a00 */
[----:B-1----:R-:W-:-:S04]  /*00c0*/  VIADD R0, R6, UR4 ;  /* 0x0000000406007c36 */ /* 0x002fc80008000000 */
[----:B0-----:R-:W-:-:S05]  /*00d0*/  IMAD.WIDE R10, R0, 0x8, R10 ;  /* 0x00000008000a7825 */ /* 0x001fca00078e020a */
[----:B--2---:R0:W-:Y:S01]  /*00e0*/  STG.E.64 desc[UR8][R10.64], RZ ;  /* 0x000000ff0a007986 */ /* 0x0041e2000c101b08 */
[----:B---3--:R-:W-:-:S06]  /*00f0*/  IMAD.WIDE R2, R0, 0x8, R2 ;  /* 0x0000000800027825 */ /* 0x008fcc00078e0202 */
[----:B------:R-:W2:Y:S01]  /*0100*/  LDG.E.64 R2, desc[UR8][R2.64] ;  /* 0x0000000802027981 */ /* 0x000ea2000c1e1b00 */
[----:B------:R-:W-:Y:S02]  /*0110*/  HFMA2 R5, -RZ, RZ, 1.9912109375, 0.00128841400146484375 ;  /* 0x3ff71547ff057431 */ /* 0x000fe400000001ff */
[----:B------:R-:W-:Y:S01]  /*0120*/  IMAD.MOV.U32 R4, RZ, RZ, 0x652b82fe ;  /* 0x652b82feff047424 */ /* 0x000fe200078e00ff */
[----:B------:R-:W-:Y:S01]  /*0130*/  UMOV UR4, 0xfefa39ef ;  /* 0xfefa39ef00047882 */ /* 0x000fe20000000000 */
[----:B------:R-:W-:Y:S01]  /*0140*/  UMOV UR5, 0x3fe62e42 ;  /* 0x3fe62e4200057882 */ /* 0x000fe20000000000 */
[----:B------:R-:W-:Y:S03]  /*0150*/  BSSY.RECONVERGENT B0, `(.L_x_12) ;  /* 0x0000037000007945 */ /* 0x000fe60003800200 */
[----:B--2---:R-:W-:Y:S02]  /*0160*/  DFMA R4, R2, -R4, 6.75539944105574400000e+15 ;  /* 0x433800000204742b */ /* 0x004fe40000000804 */
[----:B------:R-:W-:-:S06]  /*0170*/  DADD R14, -RZ, -R2 ;  /* 0x00000000ff0e7229 */ /* 0x000fcc0000000902 */
[----:B------:R-:W-:-:S04]  /*0180*/  DADD R8, R4, -6.75539944105574400000e+15 ;  /* 0xc338000004087429 */ /* 0x000fc80000000000 */
[----:B------:R-:W-:-:S04]  /*0190*/  FSETP.GEU.AND P0, PT, |R15|, 4.1917929649353027344, PT ;  /* 0x4086232b0f00780b */ /* 0x000fc80003f0e200 */
[----:B------:R-:W-:Y:S01]  /*01a0*/  DFMA R12, R8, -UR4, -R2 ;  /* 0x80000004080c7c2b */ /* 0x000fe20008000802 */
[----:B------:R-:W-:Y:S01]  /*01b0*/  UMOV UR4, 0x3b39803f ;  /* 0x3b39803f00047882 */ /* 0x000fe20000000000 */
[----:B------:R-:W-:-:S06]  /*01c0*/  UMOV UR5, 0x3c7abc9e ;  /* 0x3c7abc9e00057882 */ /* 0x000fcc0000000000 */
[----:B------:R-:W-:Y:S01]  /*01d0*/  DFMA R8, R8, -UR4, R12 ;  /* 0x8000000408087c2b */ /* 0x000fe2000800000c */
[----:B------:R-:W-:Y:S01]  /*01e0*/  UMOV UR4, 0x69ce2bdf ;  /* 0x69ce2bdf00047882 */ /* 0x000fe20000000000 */
[----:B------:R-:W-:Y:S01]  /*01f0*/  IMAD.MOV.U32 R12, RZ, RZ, -0x35dec16 ;  /* 0xfca213eaff0c7424 */ /* 0x000fe200078e00ff */
[----:B------:R-:W-:Y:S01]  /*0200*/  UMOV UR5, 0x3e5ade15 ;  /* 0x3e5ade1500057882 */ /* 0x000fe20000000000 */
[----:B------:R-:W-:-:S06]  /*0210*/  IMAD.MOV.U32 R13, RZ, RZ, 0x3e928af3 ;  /* 0x3e928af3ff0d7424 */ /* 0x000fcc00078e00ff */
[----:B------:R-:W-:Y:S01]  /*0220*/  DFMA R12, R8, UR4, R12 ;  /* 0x00000004080c7c2b */ /* 0x000fe2000800000c */
[----:B------:R-:W-:Y:S01]  /*0230*/  UMOV UR4, 0x62401315 ;  /* 0x6240131500047882 */ /* 0x000fe20000000000 */
[----:B------:R-:W-:-:S06]  /*0240*/  UMOV UR5, 0x3ec71dee ;  /* 0x3ec71dee00057882 */ /* 0x000fcc0000000000 */
[----:B------:R-:W-:Y:S01]  /*0250*/  DFMA R12, R8, R12, UR4 ;  /* 0x00000004080c7e2b */ /* 0x000fe2000800000c */
        /* <DEDUP_REMOVED lines=20> */
[----:B------:R-:W-:-:S08]  /*03a0*/  DFMA R12, R8, R12, UR4 ;  /* 0x00000004080c7e2b */ /* 0x000fd0000800000c */
[----:B------:R-:W-:-:S08]  /*03b0*/  DFMA R12, R8, R12, 1 ;  /* 0x3ff00000080c742b */ /* 0x000fd0000000000c */
[----:B------:R-:W-:-:S10]  /*03c0*/  DFMA R12, R8, R12, 1 ;  /* 0x3ff00000080c742b */ /* 0x000fd4000000000c */
[----:B------:R-:W-:Y:S01]  /*03d0*/  LEA R9, R4, R13, 0x14 ;  /* 0x0000000d04097211 */ /* 0x000fe200078ea0ff */
[----:B------:R-:W-:Y:S01]  /*03e0*/  IMAD.MOV.U32 R8, RZ, RZ, R12 ;  /* 0x000000ffff087224 */ /* 0x000fe200078e000c */
[----:B0-----:R-:W-:Y:S06]  /*03f0*/  @!P0 BRA `(.L_x_13) ;  /* 0x0000000000308947 */ /* 0x001fec0003800000 */
[----:B------:R-:W-:Y:S01]  /*0400*/  FSETP.GEU.AND P1, PT, |R15|, 4.2275390625, PT ;  /* 0x408748000f00780b */ /* 0x000fe20003f2e200 */
[C---:B------:R-:W-:Y:S02]  /*0410*/  DADD R8, -R2.reuse, +INF ;  /* 0x7ff0000002087429 */ /* 0x040fe40000000100 */
[----:B------:R-:W-:-:S08]  /*0420*/  DSETP.GT.AND P0, PT, R2, RZ, PT ;  /* 0x000000ff0200722a */ /* 0x000fd00003f04000 */
[----:B------:R-:W-:Y:S02]  /*0430*/  FSEL R8, R8, RZ, !P0 ;  /* 0x000000ff08087208 */ /* 0x000fe40004000000 */
[----:B------:R-:W-:Y:S02]  /*0440*/  @!P1 LEA.HI R5, R4, R4, RZ, 0x1 ;  /* 0x0000000404059211 */ /* 0x000fe400078f08ff */
[----:B------:R-:W-:Y:S02]  /*0450*/  FSEL R9, R9, RZ, !P0 ;  /* 0x000000ff09097208 */ /* 0x000fe40004000000 */
[----:B------:R-:W-:-:S04]  /*0460*/  @!P1 SHF.R.S32.HI R5, RZ, 0x1, R5 ;  /* 0x00000001ff059819 */ /* 0x000fc80000011405 */
[----:B------:R-:W-:Y:S01]  /*0470*/  @!P1 LEA R13, R5, R13, 0x14 ;  /* 0x0000000d050d9211 */ /* 0x000fe200078ea0ff */
[----:B------:R-:W-:-:S05]  /*0480*/  @!P1 IMAD.IADD R2, R4, 0x1, -R5 ;  /* 0x0000000104029824 */ /* 0x000fca00078e0a05 */
[----:B------:R-:W-:Y:S01]  /*0490*/  @!P1 LEA R3, R2, 0x3ff00000, 0x14 ;  /* 0x3ff0000002039811 */ /* 0x000fe200078ea0ff */
[----:B------:R-:W-:-:S06]  /*04a0*/  @!P1 IMAD.MOV.U32 R2, RZ, RZ, RZ ;  /* 0x000000ffff029224 */ /* 0x000fcc00078e00ff */
[----:B------:R-:W-:-:S11]  /*04b0*/  @!P1 DMUL R8, R12, R2 ;  /* 0x000000020c089228 */ /* 0x000fd60000000000 */
.L_x_13:
[----:B------:R-:W-:Y:S05]  /*04c0*/  BSYNC.RECONVERGENT B0 ;  /* 0x0000000000007941 */ /* 0x000fea0003800200 */
.L_x_12:
[----:B------:R-:W-:Y:S01]  /*04d0*/  DADD R12, R8, 1 ;  /* 0x3ff00000080c7429 */ /* 0x000fe20000000000 */
[----:B------:R-:W-:Y:S05]  /*04e0*/  BSSY.RECONVERGENT B0, `(.L_x_14) ;  /* 0x000000e000007945 */ /* 0x000fea0003800200 */
[----:B------:R-:W0:Y:S04]  /*04f0*/  MUFU.RCP64H R3, R13 ;  /* 0x0000000d00037308 */ /* 0x000e280000001800 */
[----:B------:R-:W-:-:S05]  /*0500*/  VIADD R2, R13, 0x300402 ;  /* 0x003004020d027836 */ /* 0x000fca0000000000 */
[----:B------:R-:W-:Y:S01]  /*0510*/  FSETP.GEU.AND P0, PT, |R2|, 5.8789094863358348022e-39, PT ;  /* 0x004004020200780b */ /* 0x000fe20003f0e200 */
[----:B0-----:R-:W-:-:S08]  /*0520*/  DFMA R4, -R12, R2, 1 ;  /* 0x3ff000000c04742b */ /* 0x001fd00000000102 */
[----:B------:R-:W-:-:S08]  /*0530*/  DFMA R4, R4, R4, R4 ;  /* 0x000000040404722b */ /* 0x000fd00000000004 */
[----:B------:R-:W-:-:S08]  /*0540*/  DFMA R4, R2, R4, R2 ;  /* 0x000000040204722b */ /* 0x000fd00000000002 */
[----:B------:R-:W-:-:S08]  /*0550*/  DFMA R8, -R12, R4, 1 ;  /* 0x3ff000000c08742b */ /* 0x000fd00000000104 */
[----:B------:R-:W-:Y:S01]  /*0560*/  DFMA R4, R4, R8, R4 ;  /* 0x000000080404722b */ /* 0x000fe20000000004 */
[----:B------:R-:W-:Y:S10]  /*0570*/  @P0 BRA `(.L_x_15) ;  /* 0x0000000000100947 */ /* 0x000ff40003800000 */
[----:B------:R-:W-:-:S04]  /*0580*/  LOP3.LUT R2, R13, 0x7fffffff, RZ, 0xc0, !PT ;  /* 0x7fffffff0d027812 */ /* 0x000fc800078ec0ff */
[----:B------:R-:W-:Y:S02]  /*0590*/  IADD3 R3, PT, PT, R2, -0x100000, RZ ;  /* 0xfff0000002037810 */ /* 0x000fe40007ffe0ff */
[----:B------:R-:W-:-:S07]  /*05a0*/  MOV R2, 0x5c0 ;  /* 0x000005c000027802 */ /* 0x000fce0000000f00 */
[----:B------:R-:W-:Y:S05]  /*05b0*/  CALL.REL.NOINC `($__internal_0_$__cuda_sm20_dblrcp_rn_slowpath_v3) ;  /* 0x0000001000b07944 */ /* 0x000fea0003c00000 */
.L_x_15:
[----:B------:R-:W-:Y:S05]  /*05c0*/  BSYNC.RECONVERGENT B0 ;  /* 0x0000000000007941 */ /* 0x000fea0003800200 */
.L_x_14:
[----:B------:R-:W0:Y:S01]  /*05d0*/  LDCU UR4, c[0x0][0x3b8] ;  /* 0x00007700ff0477ac */ /* 0x000e220008000800 */
[----:B------:R-:W-:-:S08]  /*05e0*/  DADD R2, -R4, 1 ;  /* 0x3ff0000004027429 */ /* 0x000fd00000000100 */
[----:B------:R-:W-:Y:S01]  /*05f0*/  DMUL R4, R2, R4 ;  /* 0x0000000402047228 */ /* 0x000fe20000000000 */
[----:B0-----:R-:W-:-:S09]  /*0600*/  UISETP.GE.AND UP0, UPT, UR4, 0x1, UPT ;  /* 0x000000010400788c */ /* 0x001fd2000bf06270 */
[----:B------:R-:W-:Y:S05]  /*0610*/  BRA.U !UP0, `(.L_x_16) ;  /* 0x00000009080c7547 */ /* 0x000fea000b800000 */
[----:B------:R-:W0:Y:S01]  /*0620*/  LDC.64 R8, c[0x0][0x3a8] ;  /* 0x0000ea00ff087b82 */ /* 0x000e220000000a00 */
[----:B------:R-:W1:Y:S01]  /*0630*/  LDCU.64 UR6, c[0x0][0x3b0] ;  /* 0x00007600ff0677ac */ /* 0x000e620008000a00 */
[----:B------:R-:W-:Y:S02]  /*0640*/  UISETP.GE.U32.AND UP1, UPT, UR4, 0x8, UPT ;  /* 0x000000080400788c */ /* 0x000fe4000bf26070 */
[----:B------:R-:W-:-:S04]  /*0650*/  ULOP3.LUT UR5, UR4, 0x7, URZ, 0xc0, !UPT ;  /* 0x0000000704057892 */ /* 0x000fc8000f8ec0ff */
[----:B------:R-:W-:Y:S01]  /*0660*/  UISETP.NE.AND UP0, UPT, UR5, URZ, UPT ;  /* 0x000000ff0500728c */ /* 0x000fe2000bf05270 */
[----:B-1----:R-:W-:-:S04]  /*0670*/  VIADD R2, R6, UR7 ;  /* 0x0000000706027c36 */ /* 0x002fc80008000000 */
[----:B0-----:R-:W-:Y:S01]  /*0680*/  IMAD R7, R2, UR6, R9 ;  /* 0x0000000602077c24 */ /* 0x001fe2000f8e0209 */
[----:B------:R-:W-:Y:S01]  /*0690*/  MOV R9, RZ ;  /* 0x000000ff00097202 */ /* 0x000fe20000000f00 */
[----:B------:R-:W-:Y:S01]  /*06a0*/  VIADD R8, R8, UR6 ;  /* 0x0000000608087c36 */ /* 0x000fe20008000000 */
[----:B------:R-:W-:Y:S01]  /*06b0*/  CS2R R2, SRZ ;  /* 0x0000000000027805 */ /* 0x000fe2000001ff00 */
[----:B------:R-:W-:Y:S06]  /*06c0*/  BRA.U !UP1, `(.L_x_17) ;  /* 0x0000000109dc7547 */ /* 0x000fec000b800000 */
[----:B------:R-:W-:Y:S01]  /*06d0*/  ULOP3.LUT UR4, UR4, 0x7ffffff8, URZ, 0xc0, !UPT ;  /* 0x7ffffff804047892 */ /* 0x000fe2000f8ec0ff */
[----:B------:R-:W-:Y:S01]  /*06e0*/  IMAD.MOV.U32 R17, RZ, RZ, R8 ;  /* 0x000000ffff117224 */ /* 0x000fe200078e0008 */
[----:B------:R-:W-:Y:S01]  /*06f0*/  CS2R R2, SRZ ;  /* 0x0000000000027805 */ /* 0x000fe2000001ff00 */
[----:B------:R-:W-:Y:S01]  /*0700*/  IMAD.MOV.U32 R16, RZ, RZ, R7 ;  /* 0x000000ffff107224 */ /* 0x000fe200078e0007 */
[----:B------:R-:W-:Y:S02]  /*0710*/  UIADD3 UR6, UPT, UPT, -UR4, URZ, URZ ;  /* 0x000000ff04067290 */ /* 0x000fe4000fffe1ff */
[----:B------:R-:W-:-:S10]  /*0720*/  MOV R9, UR4 ;  /* 0x0000000400097c02 */ /* 0x000fd40008000f00 */
.L_x_18:
[----:B------:R-:W0:Y:S08]  /*0730*/  LDC.64 R12, c[0x0][0x388] ;  /* 0x0000e200ff0c7b82 */ /* 0x000e300000000a00 */
[----:B------:R-:W1:Y:S01]  /*0740*/  LDC.64 R14, c[0x0][0x3a0] ;  /* 0x0000e800ff0e7b82 */ /* 0x000e620000000a00 */
[----:B0-----:R-:W-:-:S05]  /*0750*/  IMAD.WIDE R12, R17, 0x8, R12 ;  /* 0x00000008110c7825 */ /* 0x001fca00078e020c */
[----:B--2---:R-:W2:Y:S01]  /*0760*/  LDG.E.64 R20, desc[UR8][R12.64] ;  /* 0x000000080c147981 */ /* 0x004ea2000c1e1b00 */
[----:B-1----:R-:W-:-:S05]  /*0770*/  IMAD.WIDE R14, R16, 0x8, R14 ;  /* 0x00000008100e7825 */ /* 0x002fca00078e020e */
[----:B------:R-:W3:Y:S01]  /*0780*/  LDG.E.64 R18, desc[UR8][R14.64] ;  /* 0x000000080e127981 */ /* 0x000ee2000c1e1b00 */
[----:B--2---:R-:W-:-:S08]  /*0790*/  DMUL R20, R4, R20 ;  /* 0x0000001404147228 */ /* 0x004fd00000000000 */
[----:B---3--:R-:W-:-:S07]  /*07a0*/  DFMA R18, R20, R18, R2 ;  /* 0x000000121412722b */ /* 0x008fce0000000002 */
[----:B------:R0:W-:Y:S04]  /*07b0*/  STG.E.64 desc[UR8][R10.64], R18 ;  /* 0x000000120a007986 */ /* 0x0001e8000c101b08 */
[----:B------:R-:W2:Y:S04]  /*07c0*/  LDG.E.64 R20, desc[UR8][R12.64+0x8] ;  /* 0x000008080c147981 */ /* 0x000ea8000c1e1b00 */
        /* <DEDUP_REMOVED lines=9> */
[----:B0-----:R-:W3:Y:S04]  /*0860*/  LDG.E.64 R18, desc[UR8][R12.64+0x18] ;  /* 0x000018080c127981 */ /* 0x001ee8000c1e1b00 */
[----:B------:R-:W4:Y:S01]  /*0870*/  LDG.E.64 R2, desc[UR8][R14.64+0x18] ;  /* 0x000018080e027981 */ /* 0x000f22000c1e1b00 */
[----:B---3--:R-:W-:-:S08]  /*0880*/  DMUL R18, R4, R18 ;  /* 0x0000001204127228 */ /* 0x008fd00000000000 */
[----:B----4-:R-:W-:-:S07]  /*0890*/  DFMA R18, R18, R2, R22 ;  /* 0x000000021212722b */ /* 0x010fce0000000016 */
[----:B------:R0:W-:Y:S04]  /*08a0*/  STG.E.64 desc[UR8][R10.64], R18 ;  /* 0x000000120a007986 */ /* 0x0001e8000c101b08 */
[----:B-1----:R-:W3:Y:S04]  /*08b0*/  LDG.E.64 R20, desc[UR8][R12.64+0x20] ;  /* 0x000020080c147981 */ /* 0x002ee8000c1e1b00 */
[----:B------:R-:W4:Y:S01]  /*08c0*/  LDG.E.64 R2, desc[UR8][R14.64+0x20] ;  /* 0x000020080e027981 */ /* 0x000f22000c1e1b00 */
[----:B---3--:R-:W-:-:S08]  /*08d0*/  DMUL R20, R4, R20 ;  /* 0x0000001404147228 */ /* 0x008fd00000000000 */
[----:B----4-:R-:W-:-:S07]  /*08e0*/  DFMA R20, R20, R2, R18 ;  /* 0x000000021414722b */ /* 0x010fce0000000012 */
[----:B------:R1:W-:Y:S04]  /*08f0*/  STG.E.64 desc[UR8][R10.64], R20 ;  /* 0x000000140a007986 */ /* 0x0003e8000c101b08 */
[----:B--2---:R-:W2:Y:S04]  /*0900*/  LDG.E.64 R22, desc[UR8][R12.64+0x28] ;  /* 0x000028080c167981 */ /* 0x004ea8000c1e1b00 */
        /* <DEDUP_REMOVED lines=9> */
[----:B------:R-:W3:Y:S04]  /*09a0*/  LDG.E.64 R2, desc[UR8][R12.64+0x38] ;  /* 0x000038080c027981 */ /* 0x000ee8000c1e1b00 */
[----:B-1----:R-:W4:Y:S01]  /*09b0*/  LDG.E.64 R20, desc[UR8][R14.64+0x38] ;  /* 0x000038080e147981 */ /* 0x002f22000c1e1b00 */
[----:B------:R-:W-:Y:S01]  /*09c0*/  UIADD3 UR6, UPT, UPT, UR6, 0x8, URZ ;  /* 0x0000000806067890 */ /* 0x000fe2000fffe0ff */
[----:B------:R-:W-:-:S02]  /*09d0*/  VIADD R16, R16, 0x8 ;  /* 0x0000000810107836 */ /* 0x000fc40000000000 */
[----:B------:R-:W-:Y:S01]  /*09e0*/  VIADD R17, R17, 0x8 ;  /* 0x0000000811117836 */ /* 0x000fe20000000000 */
[----:B------:R-:W-:Y:S01]  /*09f0*/  UISETP.NE.AND UP1, UPT, UR6, URZ, UPT ;  /* 0x000000ff0600728c */ /* 0x000fe2000bf25270 */
[----:B---3--:R-:W-:-:S08]  /*0a00*/  DMUL R2, R4, R2 ;  /* 0x0000000204027228 */ /* 0x008fd00000000000 */
[----:B----4-:R-:W-:-:S07]  /*0a10*/  DFMA R2, R2, R20, R18 ;  /* 0x000000140202722b */ /* 0x010fce0000000012 */
[----:B------:R2:W-:Y:S01]  /*0a20*/  STG.E.64 desc[UR8][R10.64], R2 ;  /* 0x000000020a007986 */ /* 0x0005e2000c101b08 */
[----:B------:R-:W-:Y:S05]  /*0a30*/  BRA.U UP1, `(.L_x_18) ;  /* 0xfffffffd013c7547 */ /* 0x000fea000b83ffff */
.L_x_17:
[----:B------:R-:W-:Y:S05]  /*0a40*/  BRA.U !UP0, `(.L_x_16) ;  /* 0x0000000508007547 */ /* 0x000fea000b800000 */
[----:B------:R-:W0:Y:S01]  /*0a50*/  LDC R16, c[0x0][0x3b8] ;  /* 0x0000ee00ff107b82 */ /* 0x000e220000000800 */
[----:B------:R-:W-:Y:S01]  /*0a60*/  UISETP.GE.U32.AND UP0, UPT, UR5, 0x4, UPT ;  /* 0x000000040500788c */ /* 0x000fe2000bf06070 */
[----:B0-----:R-:W-:-:S04]  /*0a70*/  LOP3.LUT R17, R16, 0x3, RZ, 0xc0, !PT ;  /* 0x0000000310117812 */ /* 0x001fc800078ec0ff */
[----:B------:R-:W-:-:S04]  /*0a80*/  ISETP.NE.AND P0, PT, R17, RZ, PT ;  /* 0x000000ff1100720c */ /* 0x000fc80003f05270 */
[----:B------:R-:W-:Y:S09]  /*0a90*/  BRA.U !UP0, `(.L_x_19) ;  /* 0x00000001086c7547 */ /* 0x000ff2000b800000 */
[----:B------:R-:W0:Y:S01]  /*0aa0*/  LDC.64 R12, c[0x0][0x388] ;  /* 0x0000e200ff0c7b82 */ /* 0x000e220000000a00 */
[----:B--2---:R-:W-:Y:S01]  /*0ab0*/  IADD3 R19, PT, PT, R9, R8, RZ ;  /* 0x0000000809137210 */ /* 0x004fe20007ffe0ff */
[----:B------:R-:W-:-:S06]  /*0ac0*/  IMAD.IADD R21, R7, 0x1, R9 ;  /* 0x0000000107157824 */ /* 0x000fcc00078e0209 */
[----:B------:R-:W1:Y:S01]  /*0ad0*/  LDC.64 R14, c[0x0][0x3a0] ;  /* 0x0000e800ff0e7b82 */ /* 0x000e620000000a00 */
[----:B0-----:R-:W-:-:S05]  /*0ae0*/  IMAD.WIDE R12, R19, 0x8, R12 ;  /* 0x00000008130c7825 */ /* 0x001fca00078e020c */
[----:B------:R-:W2:Y:S01]  /*0af0*/  LDG.E.64 R18, desc[UR8][R12.64] ;  /* 0x000000080c127981 */ /* 0x000ea2000c1e1b00 */
        /* <DEDUP_REMOVED lines=16> */
[----:B0-----:R-:W3:Y:S01]  /*0c00*/  LDG.E.64 R20, desc[UR8][R14.64+0x18] ;  /* 0x000018080e147981 */ /* 0x001ee2000c1e1b00 */
[----:B------:R-:W-:Y:S01]  /*0c10*/  VIADD R9, R9, 0x4 ;  /* 0x0000000409097836 */ /* 0x000fe20000000000 */
[----:B--2---:R-:W-:-:S08]  /*0c20*/  DMUL R2, R4, R2 ;  /* 0x0000000204027228 */ /* 0x004fd00000000000 */
[----:B---3--:R-:W-:-:S07]  /*0c30*/  DFMA R2, R2, R20, R22 ;  /* 0x000000140202722b */ /* 0x008fce0000000016 */
[----:B------:R1:W-:Y:S04]  /*0c40*/  STG.E.64 desc[UR8][R10.64], R2 ;  /* 0x000000020a007986 */ /* 0x0003e8000c101b08 */
.L_x_19:
[----:B------:R-:W-:Y:S05]  /*0c50*/  @!P0 BRA `(.L_x_16) ;  /* 0x00000000007c8947 */ /* 0x000fea0003800000 */
[----:B------:R-:W-:-:S13]  /*0c60*/  ISETP.NE.AND P0, PT, R17, 0x1, PT ;  /* 0x000000011100780c */ /* 0x000fda0003f05270 */
[----:B------:R-:W0:Y:S01]  /*0c70*/  @P0 LDC.64 R20, c[0x0][0x388] ;  /* 0x0000e200ff140b82 */ /* 0x000e220000000a00 */
[----:B------:R-:W-:Y:S01]  /*0c80*/  @P0 IADD3 R13, PT, PT, R9, R8, RZ ;  /* 0x00000008090d0210 */ /* 0x000fe20007ffe0ff */
[----:B------:R-:W-:-:S06]  /*0c90*/  @P0 IMAD.IADD R15, R7, 0x1, R9 ;  /* 0x00000001070f0824 */ /* 0x000fcc00078e0209 */
[----:B-12---:R-:W1:Y:S01]  /*0ca0*/  @P0 LDC.64 R18, c[0x0][0x3a0] ;  /* 0x0000e800ff120b82 */ /* 0x006e620000000a00 */
[----:B0-----:R-:W-:-:S05]  /*0cb0*/  @P0 IMAD.WIDE R20, R13, 0x8, R20 ;  /* 0x000000080d140825 */ /* 0x001fca00078e0214 */
[----:B------:R-:W2:Y:S01]  /*0cc0*/  @P0 LDG.E.64 R12, desc[UR8][R20.64] ;  /* 0x00000008140c0981 */ /* 0x000ea2000c1e1b00 */
[----:B-1----:R-:W-:-:S05]  /*0cd0*/  @P0 IMAD.WIDE R18, R15, 0x8, R18 ;  /* 0x000000080f120825 */ /* 0x002fca00078e0212 */
[----:B------:R-:W3:Y:S01]  /*0ce0*/  @P0 LDG.E.64 R14, desc[UR8][R18.64] ;  /* 0x00000008120e0981 */ /* 0x000ee2000c1e1b00 */
[----:B------:R-:W-:Y:S01]  /*0cf0*/  LOP3.LUT R16, R16, 0x1, RZ, 0xc0, !PT ;  /* 0x0000000110107812 */ /* 0x000fe200078ec0ff */
[----:B--2---:R-:W-:-:S08]  /*0d00*/  @P0 DMUL R12, R4, R12 ;  /* 0x0000000c040c0228 */ /* 0x004fd00000000000 */
[----:B---3--:R-:W-:-:S07]  /*0d10*/  @P0 DFMA R12, R12, R14, R2 ;  /* 0x0000000e0c0c022b */ /* 0x008fce0000000002 */
[----:B------:R0:W-:Y:S04]  /*0d20*/  @P0 STG.E.64 desc[UR8][R10.64], R12 ;  /* 0x0000000c0a000986 */ /* 0x0001e8000c101b08 */
[----:B------:R-:W2:Y:S04]  /*0d30*/  @P0 LDG.E.64 R14, desc[UR8][R20.64+0x8] ;  /* 0x00000808140e0981 */ /* 0x000ea8000c1e1b00 */
[----:B------:R-:W3:Y:S01]  /*0d40*/  @P0 LDG.E.64 R22, desc[UR8][R18.64+0x8] ;  /* 0x0000080812160981 */ /* 0x000ee2000c1e1b00 */
[----:B------:R-:W-:Y:S01]  /*0d50*/  ISETP.NE.U32.AND P1, PT, R16, 0x1, PT ;  /* 0x000000011000780c */ /* 0x000fe20003f25070 */
[----:B------:R-:W-:-:S12]  /*0d60*/  @P0 VIADD R9, R9, 0x2 ;  /* 0x0000000209090836 */ /* 0x000fd80000000000 */
[----:B------:R-:W1:Y:S01]  /*0d70*/  @!P1 LDC.64 R24, c[0x0][0x388] ;  /* 0x0000e200ff189b82 */ /* 0x000e620000000a00 */
[----:B------:R-:W-:Y:S01]  /*0d80*/  @!P1 IADD3 R27, PT, PT, R9, R8, RZ ;  /* 0x00000008091b9210 */ /* 0x000fe20007ffe0ff */
[----:B------:R-:W-:-:S06]  /*0d90*/  @!P1 IMAD.IADD R7, R7, 0x1, R9 ;  /* 0x0000000107079824 */ /* 0x000fcc00078e0209 */
[----:B------:R-:W4:Y:S01]  /*0da0*/  @!P1 LDC.64 R16, c[0x0][0x3a0] ;  /* 0x0000e800ff109b82 */ /* 0x000f220000000a00 */
[----:B-1----:R-:W-:-:S04]  /*0db0*/  @!P1 IMAD.WIDE R24, R27, 0x8, R24 ;  /* 0x000000081b189825 */ /* 0x002fc800078e0218 */
[----:B----4-:R-:W-:Y:S01]  /*0dc0*/  @!P1 IMAD.WIDE R16, R7, 0x8, R16 ;  /* 0x0000000807109825 */ /* 0x010fe200078e0210 */
[----:B--2---:R-:W-:-:S08]  /*0dd0*/  @P0 DMUL R14, R4, R14 ;  /* 0x0000000e040e0228 */ /* 0x004fd00000000000 */
[----:B---3--:R-:W-:-:S07]  /*0de0*/  @P0 DFMA R2, R14, R22, R12 ;  /* 0x000000160e02022b */ /* 0x008fce000000000c */
[----:B------:R0:W-:Y:S04]  /*0df0*/  @P0 STG.E.64 desc[UR8][R10.64], R2 ;  /* 0x000000020a000986 */ /* 0x0001e8000c101b08 */
[----:B------:R-:W2:Y:S04]  /*0e00*/  @!P1 LDG.E.64 R24, desc[UR8][R24.64] ;  /* 0x0000000818189981 */ /* 0x000ea8000c1e1b00 */
[----:B------:R-:W3:Y:S01]  /*0e10*/  @!P1 LDG.E.64 R16, desc[UR8][R16.64] ;  /* 0x0000000810109981 */ /* 0x000ee2000c1e1b00 */
[----:B--2---:R-:W-:-:S08]  /*0e20*/  @!P1 DMUL R4, R4, R24 ;  /* 0x0000001804049228 */ /* 0x004fd00000000000 */
[----:B---3--:R-:W-:-:S07]  /*0e30*/  @!P1 DFMA R4, R4, R16, R2 ;  /* 0x000000100404922b */ /* 0x008fce0000000002 */
[----:B------:R0:W-:Y:S04]  /*0e40*/  @!P1 STG.E.64 desc[UR8][R10.64], R4 ;  /* 0x000000040a009986 */ /* 0x0001e8000c101b08 */
.L_x_16:
[----:B012---:R-:W0:Y:S02]  /*0e50*/  LDC R2, c[0x0][0x3b4] ;  /* 0x0000ed00ff027b82 */ /* 0x007e240000000800 */
[----:B0-----:R-:W-:-:S13]  /*0e60*/  ISETP.GE.AND P0, PT, R2, 0x1, PT ;  /* 0x000000010200780c */ /* 0x001fda0003f06270 */
[----:B------:R-:W-:Y:S05]  /*0e70*/  @!P0 BRA `(.L_x_20) ;  /* 0x0000000800608947 */ /* 0x000fea0003800000 */
[----:B------:R-:W0:Y:S01]  /*0e80*/  LDC.64 R8, c[0x0][0x3a8] ;  /* 0x0000ea00ff087b82 */ /* 0x000e220000000a00 */
[C---:B------:R-:W-:Y:S02]  /*0e90*/  ISETP.GE.U32.AND P1, PT, R2.reuse, 0x8, PT ;  /* 0x000000080200780c */ /* 0x040fe40003f26070 */
[----:B------:R-:W-:-:S04]  /*0ea0*/  LOP3.LUT R3, R2, 0x7, RZ, 0xc0, !PT ;  /* 0x0000000702037812 */ /* 0x000fc800078ec0ff */
[----:B------:R-:W-:Y:S01]  /*0eb0*/  ISETP.NE.AND P0, PT, R3, RZ, PT ;  /* 0x000000ff0300720c */ /* 0x000fe20003f05270 */
[----:B0-----:R-:W-:Y:S01]  /*0ec0*/  IMAD R4, R6, R2, R9 ;  /* 0x0000000206047224 */ /* 0x001fe200078e0209 */
[----:B------:R-:W-:Y:S01]  /*0ed0*/  MOV R6, RZ ;  /* 0x000000ff00067202 */ /* 0x000fe20000000f00 */
[----:B------:R-:W-:-:S04]  /*0ee0*/  IMAD.IADD R5, R8, 0x1, -R2 ;  /* 0x0000000108057824 */ /* 0x000fc800078e0a02 */
[----:B------:R-:W-:Y:S06]  /*0ef0*/  @!P1 BRA `(.L_x_21) ;  /* 0x0000000400189947 */ /* 0x000fec0003800000 */
[----:B------:R-:W0:Y:S01]  /*0f00*/  LDCU.64 UR6, c[0x0][0x380] ;  /* 0x00007000ff0677ac */ /* 0x000e220008000a00 */
[----:B------:R-:W-:Y:S01]  /*0f10*/  LOP3.LUT R6, R2, 0x7ffffff8, RZ, 0xc0, !PT ;  /* 0x7ffffff802067812 */ /* 0x000fe200078ec0ff */
[----:B------:R-:W-:Y:S01]  /*0f20*/  IMAD.MOV.U32 R8, RZ, RZ, R4 ;  /* 0x000000ffff087224 */ /* 0x000fe200078e0004 */
[----:B------:R-:W-:Y:S01]  /*0f30*/  MOV R7, R5 ;  /* 0x0000000500077202 */ /* 0x000fe20000000f00 */
[----:B------:R-:W1:Y:S02]  /*0f40*/  LDCU.64 UR4, c[0x0][0x3a0] ;  /* 0x00007400ff0477ac */ /* 0x000e640008000a00 */
[----:B------:R-:W-:Y:S01]  /*0f50*/  IMAD.MOV R9, RZ, RZ, -R6 ;  /* 0x000000ffff097224 */ /* 0x000fe200078e0a06 */
[----:B------:R-:W2:Y:S01]  /*0f60*/  LDCU.64 UR10, c[0x0][0x3c0] ;  /* 0x00007800ff0a77ac */ /* 0x000ea20008000a00 */
[----:B0-----:R-:W-:Y:S02]  /*0f70*/  UIADD3 UR6, UP0, UPT, UR6, 0x20, URZ ;  /* 0x0000002006067890 */ /* 0x001fe4000ff1e0ff */
[----:B-1----:R-:W-:-:S02]  /*0f80*/  UIADD3 UR4, UP1, UPT, UR4, 0x20, URZ ;  /* 0x0000002004047890 */ /* 0x002fc4000ff3e0ff */
[----:B------:R-:W-:Y:S02]  /*0f90*/  UIADD3.X UR7, UPT, UPT, URZ, UR7, URZ, UP0, !UPT ;  /* 0x00000007ff077290 */ /* 0x000fe400087fe4ff */
[----:B--2---:R-:W-:-:S12]  /*0fa0*/  UIADD3.X UR5, UPT, UPT, URZ, UR5, URZ, UP1, !UPT ;  /* 0x00000005ff057290 */ /* 0x004fd80008ffe4ff */
.L_x_22:
[----:B------:R-:W-:Y:S01]  /*0fb0*/  MOV R14, UR6 ;  /* 0x00000006000e7c02 */ /* 0x000fe20008000f00 */
[----:B------:R-:W-:Y:S01]  /*0fc0*/  IMAD.U32 R15, RZ, RZ, UR7 ;  /* 0x00000007ff0f7e24 */ /* 0x000fe2000f8e00ff */
[----:B-1----:R-:W-:Y:S01]  /*0fd0*/  MOV R12, UR4 ;  /* 0x00000004000c7c02 */ /* 0x002fe20008000f00 */
[----:B------:R-:W-:Y:S01]  /*0fe0*/  IMAD.U32 R13, RZ, RZ, UR5 ;  /* 0x00000005ff0d7e24 */ /* 0x000fe2000f8e00ff */
[----:B------:R-:W2:Y:S01]  /*0ff0*/  LDG.E.64 R20, desc[UR8][R10.64] ;  /* 0x000000080a147981 */ /* 0x000ea2000c1e1b00 */
[----:B------:R-:W-:-:S05]  /*1000*/  IMAD.WIDE R14, R7, 0x8, R14 ;  /* 0x00000008070e7825 */ /* 0x000fca00078e020e */
[----:B------:R-:W2:Y:S01]  /*1010*/  LDG.E.64 R16, desc[UR8][R14.64+-0x20] ;  /* 0xffffe0080e107981 */ /* 0x000ea2000c1e1b00 */
[----:B------:R-:W-:-:S05]  /*1020*/  IMAD.WIDE R12, R8, 0x8, R12 ;  /* 0x00000008080c7825 */ /* 0x000fca00078e020c */
[----:B------:R-:W3:Y:S01]  /*1030*/  LDG.E.64 R18, desc[UR8][R12.64+-0x20] ;  /* 0xffffe0080c127981 */ /* 0x000ee2000c1e1b00 */
[----:B--2---:R-:W-:-:S08]  /*1040*/  DMUL R16, R20, R16 ;  /* 0x0000001014107228 */ /* 0x004fd00000000000 */
[----:B---3--:R-:W-:Y:S01]  /*1050*/  DFMA R22, -R16, UR10, R18 ;  /* 0x0000000a10167c2b */ /* 0x008fe20008000112 */
[----:B------:R-:W2:Y:S06]  /*1060*/  LDG.E.64 R18, desc[UR8][R12.64+-0x18] ;  /* 0xffffe8080c127981 */ /* 0x000eac000c1e1b00 */
[----:B------:R0:W-:Y:S04]  /*1070*/  STG.E.64 desc[UR8][R12.64+-0x20], R22 ;  /* 0xffffe0160c007986 */ /* 0x0001e8000c101b08 */
[----:B------:R-:W3:Y:S04]  /*1080*/  LDG.E.64 R20, desc[UR8][R10.64] ;  /* 0x000000080a147981 */ /* 0x000ee8000c1e1b00 */
[----:B------:R-:W3:Y:S02]  /*1090*/  LDG.E.64 R16, desc[UR8][R14.64+-0x18] ;  /* 0xffffe8080e107981 */ /* 0x000ee4000c1e1b00 */
[----:B---3--:R-:W-:-:S08]  /*10a0*/  DMUL R16, R20, R16 ;  /* 0x0000001014107228 */ /* 0x008fd00000000000 */
[----:B--2---:R-:W-:Y:S01]  /*10b0*/  DFMA R24, -R16, UR10, R18 ;  /* 0x0000000a10187c2b */ /* 0x004fe20008000112 */
[----:B------:R-:W0:Y:S06]  /*10c0*/  LDG.E.64 R18, desc[UR8][R12.64+-0x10] ;  /* 0xfffff0080c127981 */ /* 0x000e2c000c1e1b00 */
[----:B------:R1:W-:Y:S04]  /*10d0*/  STG.E.64 desc[UR8][R12.64+-0x18], R24 ;  /* 0xffffe8180c007986 */ /* 0x0003e8000c101b08 */
[----:B------:R-:W2:Y:S04]  /*10e0*/  LDG.E.64 R20, desc[UR8][R10.64] ;  /* 0x000000080a147981 */ /* 0x000ea8000c1e1b00 */
[----:B------:R-:W2:Y:S02]  /*10f0*/  LDG.E.64 R16, desc[UR8][R14.64+-0x10] ;  /* 0xfffff0080e107981 */ /* 0x000ea4000c1e1b00 */
[----:B--2---:R-:W-:-:S08]  /*1100*/  DMUL R16, R20, R16 ;  /* 0x0000001014107228 */ /* 0x004fd00000000000 */
[----:B0-----:R-:W-:Y:S01]  /*1110*/  DFMA R22, -R16, UR10, R18 ;  /* 0x0000000a10167c2b */ /* 0x001fe20008000112 */
[----:B------:R-:W1:Y:S06]  /*1120*/  LDG.E.64 R18, desc[UR8][R12.64+-0x8] ;  /* 0xfffff8080c127981 */ /* 0x000e6c000c1e1b00 */
[----:B------:R0:W-:Y:S04]  /*1130*/  STG.E.64 desc[UR8][R12.64+-0x10], R22 ;  /* 0xfffff0160c007986 */ /* 0x0001e8000c101b08 */
[----:B------:R-:W2:Y:S04]  /*1140*/  LDG.E.64 R20, desc[UR8][R10.64] ;  /* 0x000000080a147981 */ /* 0x000ea8000c1e1b00 */
[----:B------:R-:W2:Y:S02]  /*1150*/  LDG.E.64 R16, desc[UR8][R14.64+-0x8] ;  /* 0xfffff8080e107981 */ /* 0x000ea4000c1e1b00 */
[----:B--2---:R-:W-:-:S08]  /*1160*/  DMUL R16, R20, R16 ;  /* 0x0000001014107228 */ /* 0x004fd00000000000 */
[----:B-1----:R-:W-:Y:S01]  /*1170*/  DFMA R24, -R16, UR10, R18 ;  /* 0x0000000a10187c2b */ /* 0x002fe20008000112 */
[----:B------:R-:W0:Y:S06]  /*1180*/  LDG.E.64 R18, desc[UR8][R12.64] ;  /* 0x000000080c127981 */ /* 0x000e2c000c1e1b00 */
[----:B------:R1:W-:Y:S04]  /*1190*/  STG.E.64 desc[UR8][R12.64+-0x8], R24 ;  /* 0xfffff8180c007986 */ /* 0x0003e8000c101b08 */
[----:B------:R-:W2:Y:S04]  /*11a0*/  LDG.E.64 R20, desc[UR8][R10.64] ;  /* 0x000000080a147981 */ /* 0x000ea8000c1e1b00 */
[----:B------:R-:W2:Y:S02]  /*11b0*/  LDG.E.64 R16, desc[UR8][R14.64] ;  /* 0x000000080e107981 */ /* 0x000ea4000c1e1b00 */
[----:B--2---:R-:W-:-:S02]  /*11c0*/  DMUL R16, R20, R16 ;  /* 0x0000001014107228 */ /* 0x004fc40000000000 */
[----:B------:R-:W1:Y:S06]  /*11d0*/  LDG.E.64 R20, desc[UR8][R12.64+0x8] ;  /* 0x000008080c147981 */ /* 0x000e6c000c1e1b00 */
[----:B0-----:R-:W-:-:S07]  /*11e0*/  DFMA R22, -R16, UR10, R18 ;  /* 0x0000000a10167c2b */ /* 0x001fce0008000112 */
[----:B------:R0:W-:Y:S04]  /*11f0*/  STG.E.64 desc[UR8][R12.64], R22 ;  /* 0x000000160c007986 */ /* 0x0001e8000c101b08 */
[----:B------:R-:W2:Y:S04]  /*1200*/  LDG.E.64 R16, desc[UR8][R10.64] ;  /* 0x000000080a107981 */ /* 0x000ea8000c1e1b00 */
[----:B------:R-:W2:Y:S02]  /*1210*/  LDG.E.64 R18, desc[UR8][R14.64+0x8] ;  /* 0x000008080e127981 */ /* 0x000ea4000c1e1b00 */
[----:B--2---:R-:W-:-:S08]  /*1220*/  DMUL R16, R16, R18 ;  /* 0x0000001210107228 */ /* 0x004fd00000000000 */
[----:B-1----:R-:W-:Y:S01]  /*1230*/  DFMA R24, -R16, UR10, R20 ;  /* 0x0000000a10187c2b */ /* 0x002fe20008000114 */
[----:B------:R-:W2:Y:S06]  /*1240*/  LDG.E.64 R20, desc[UR8][R12.64+0x10] ;  /* 0x000010080c147981 */ /* 0x000eac000c1e1b00 */
[----:B------:R1:W-:Y:S04]  /*1250*/  STG.E.64 desc[UR8][R12.64+0x8], R24 ;  /* 0x000008180c007986 */ /* 0x0003e8000c101b08 */
[----:B------:R-:W3:Y:S04]  /*1260*/  LDG.E.64 R16, desc[UR8][R10.64] ;  /* 0x000000080a107981 */ /* 0x000ee8000c1e1b00 */
[----:B------:R-:W3:Y:S02]  /*1270*/  LDG.E.64 R18, desc[UR8][R14.64+0x10] ;  /* 0x000010080e127981 */ /* 0x000ee4000c1e1b00 */
[----:B---3--:R-:W-:-:S08]  /*1280*/  DMUL R16, R16, R18 ;  /* 0x0000001210107228 */ /* 0x008fd00000000000 */
[----:B--2---:R-:W-:Y:S02]  /*1290*/  DFMA R20, -R16, UR10, R20 ;  /* 0x0000000a10147c2b */ /* 0x004fe40008000114 */
[----:B------:R-:W2:Y:S05]  /*12a0*/  LDG.E.64 R16, desc[UR8][R12.64+0x18] ;  /* 0x000018080c107981 */ /* 0x000eaa000c1e1b00 */
[----:B------:R1:W-:Y:S04]  /*12b0*/  STG.E.64 desc[UR8][R12.64+0x10], R20 ;  /* 0x000010140c007986 */ /* 0x0003e8000c101b08 */
[----:B0-----:R-:W3:Y:S04]  /*12c0*/  LDG.E.64 R22, desc[UR8][R14.64+0x18] ;  /* 0x000018080e167981 */ /* 0x001ee8000c1e1b00 */
[----:B------:R-:W3:Y:S01]  /*12d0*/  LDG.E.64 R18, desc[UR8][R10.64] ;  /* 0x000000080a127981 */ /* 0x000ee2000c1e1b00 */
[----:B------:R-:W-:-:S04]  /*12e0*/  IADD3 R9, PT, PT, R9, 0x8, RZ ;  /* 0x0000000809097810 */ /* 0x000fc80007ffe0ff */
[----:B------:R-:W-:Y:S01]  /*12f0*/  ISETP.NE.AND P1, PT, R9, RZ, PT ;  /* 0x000000ff0900720c */ /* 0x000fe20003f25270 */
[----:B------:R-:W-:Y:S01]  /*1300*/  VIADD R7, R7, 0x8 ;  /* 0x0000000807077836 */ /* 0x000fe20000000000 */
[----:B------:R-:W-:Y:S01]  /*1310*/  IADD3 R8, PT, PT, R8, 0x8, RZ ;  /* 0x0000000808087810 */ /* 0x000fe20007ffe0ff */
[----:B---3--:R-:W-:-:S08]  /*1320*/  DMUL R18, R18, R22 ;  /* 0x0000001612127228 */ /* 0x008fd00000000000 */
[----:B--2---:R-:W-:-:S07]  /*1330*/  DFMA R16, -R18, UR10, R16 ;  /* 0x0000000a12107c2b */ /* 0x004fce0008000110 */
[----:B------:R1:W-:Y:S01]  /*1340*/  STG.E.64 desc[UR8][R12.64+0x18], R16 ;  /* 0x000018100c007986 */ /* 0x0003e2000c101b08 */
[----:B------:R-:W-:Y:S05]  /*1350*/  @P1 BRA `(.L_x_22) ;  /* 0xfffffffc00141947 */ /* 0x000fea000383ffff */
.L_x_21:
[----:B------:R-:W-:Y:S05]  /*1360*/  @!P0 BRA `(.L_x_20) ;  /* 0x0000000400248947 */ /* 0x000fea0003800000 */
[----:B------:R-:W-:Y:S02]  /*1370*/  ISETP.GE.U32.AND P0, PT, R3, 0x4, PT ;  /* 0x000000040300780c */ /* 0x000fe40003f06070 */
[----:B------:R-:W-:-:S04]  /*1380*/  LOP3.LUT R7, R2, 0x3, RZ, 0xc0, !PT ;  /* 0x0000000302077812 */ /* 0x000fc800078ec0ff */
[----:B------:R-:W-:-:S07]  /*1390*/  ISETP.NE.AND P1, PT, R7, RZ, PT ;  /* 0x000000ff0700720c */ /* 0x000fce0003f25270 */
[----:B------:R-:W-:Y:S06]  /*13a0*/  @!P0 BRA `(.L_x_23) ;  /* 0x0000000000808947 */ /* 0x000fec0003800000 */
[----:B-1----:R-:W0:Y:S01]  /*13b0*/  LDC.64 R12, c[0x0][0x380] ;  /* 0x0000e000ff0c7b82 */ /* 0x002e220000000a00 */
[----:B------:R-:W-:Y:S01]  /*13c0*/  IMAD.IADD R3, R6, 0x1, R5 ;  /* 0x0000000106037824 */ /* 0x000fe200078e0205 */
[----:B------:R-:W2:Y:S01]  /*13d0*/  LDG.E.64 R14, desc[UR8][R10.64] ;  /* 0x000000080a0e7981 */ /* 0x000ea2000c1e1b00 */
[----:B------:R-:W1:Y:S05]  /*13e0*/  LDCU.64 UR4, c[0x0][0x3c0] ;  /* 0x00007800ff0477ac */ /* 0x000e6a0008000a00 */
[----:B------:R-:W3:Y:S01]  /*13f0*/  LDC.64 R8, c[0x0][0x3a0] ;  /* 0x0000e800ff087b82 */ /* 0x000ee20000000a00 */
[----:B0-----:R-:W-:Y:S01]  /*1400*/  IMAD.WIDE R12, R3, 0x8, R12 ;  /* 0x00000008030c7825 */ /* 0x001fe200078e020c */
[----:B------:R-:W-:-:S04]  /*1410*/  IADD3 R3, PT, PT, R4, R6, RZ ;  /* 0x0000000604037210 */ /* 0x000fc80007ffe0ff */
[----:B------:R-:W2:Y:S01]  /*1420*/  LDG.E.64 R16, desc[UR8][R12.64] ;  /* 0x000000080c107981 */ /* 0x000ea2000c1e1b00 */
[----:B---3--:R-:W-:-:S05]  /*1430*/  IMAD.WIDE R8, R3, 0x8, R8 ;  /* 0x0000000803087825 */ /* 0x008fca00078e0208 */
[----:B------:R-:W1:Y:S04]  /*1440*/  LDG.E.64 R18, desc[UR8][R8.64] ;  /* 0x0000000808127981 */ /* 0x000e68000c1e1b00 */
[----:B------:R-:W3:Y:S04]  /*1450*/  LDG.E.64 R20, desc[UR8][R8.64+0x8] ;  /* 0x0000080808147981 */ /* 0x000ee8000c1e1b00 */
[----:B------:R-:W4:Y:S01]  /*1460*/  LDG.E.64 R22, desc[UR8][R8.64+0x10] ;  /* 0x0000100808167981 */ /* 0x000f22000c1e1b00 */
[----:B--2---:R-:W-:-:S08]  /*1470*/  DMUL R14, R14, R16 ;  /* 0x000000100e0e7228 */ /* 0x004fd00000000000 */
[----:B-1----:R-:W-:-:S07]  /*1480*/  DFMA R14, -R14, UR4, R18 ;  /* 0x000000040e0e7c2b */ /* 0x002fce0008000112 */
[----:B------:R0:W-:Y:S04]  /*1490*/  STG.E.64 desc[UR8][R8.64], R14 ;  /* 0x0000000e08007986 */ /* 0x0001e8000c101b08 */
[----:B------:R-:W2:Y:S04]  /*14a0*/  LDG.E.64 R16, desc[UR8][R10.64] ;  /* 0x000000080a107981 */ /* 0x000ea8000c1e1b00 */
[----:B------:R-:W2:Y:S02]  /*14b0*/  LDG.E.64 R18, desc[UR8][R12.64+0x8] ;  /* 0x000008080c127981 */ /* 0x000ea4000c1e1b00 */
[----:B--2---:R-:W-:-:S08]  /*14c0*/  DMUL R16, R16, R18 ;  /* 0x0000001210107228 */ /* 0x004fd00000000000 */
[----:B---3--:R-:W-:-:S07]  /*14d0*/  DFMA R16, -R16, UR4, R20 ;  /* 0x0000000410107c2b */ /* 0x008fce0008000114 */
[----:B------:R2:W-:Y:S04]  /*14e0*/  STG.E.64 desc[UR8][R8.64+0x8], R16 ;  /* 0x0000081008007986 */ /* 0x0005e8000c101b08 */
[----:B------:R-:W3:Y:S04]  /*14f0*/  LDG.E.64 R18, desc[UR8][R10.64] ;  /* 0x000000080a127981 */ /* 0x000ee8000c1e1b00 */
[----:B------:R-:W3:Y:S02]  /*1500*/  LDG.E.64 R20, desc[UR8][R12.64+0x10] ;  /* 0x000010080c147981 */ /* 0x000ee4000c1e1b00 */
[----:B---3--:R-:W-:-:S08]  /*1510*/  DMUL R18, R18, R20 ;  /* 0x0000001412127228 */ /* 0x008fd00000000000 */
[----:B----4-:R-:W-:Y:S01]  /*1520*/  DFMA R18, -R18, UR4, R22 ;  /* 0x0000000412127c2b */ /* 0x010fe20008000116 */
[----:B------:R-:W3:Y:S06]  /*1530*/  LDG.E.64 R22, desc[UR8][R8.64+0x18] ;  /* 0x0000180808167981 */ /* 0x000eec000c1e1b00 */
[----:B------:R2:W-:Y:S04]  /*1540*/  STG.E.64 desc[UR8][R8.64+0x10], R18 ;  /* 0x0000101208007986 */ /* 0x0005e8000c101b08 */
[----:B------:R-:W4:Y:S04]  /*1550*/  LDG.E.64 R20, desc[UR8][R12.64+0x18] ;  /* 0x000018080c147981 */ /* 0x000f28000c1e1b00 */
[----:B0-----:R-:W4:Y:S01]  /*1560*/  LDG.E.64 R14, desc[UR8][R10.64] ;  /* 0x000000080a0e7981 */ /* 0x001f22000c1e1b00 */
[----:B------:R-:W-:Y:S01]  /*1570*/  VIADD R6, R6, 0x4 ;  /* 0x0000000406067836 */ /* 0x000fe20000000000 */
[----:B----4-:R-:W-:-:S08]  /*1580*/  DMUL R14, R14, R20 ;  /* 0x000000140e0e7228 */ /* 0x010fd00000000000 */
[----:B---3--:R-:W-:-:S07]  /*1590*/  DFMA R14, -R14, UR4, R22 ;  /* 0x000000040e0e7c2b */ /* 0x008fce0008000116 */
[----:B------:R2:W-:Y:S04]  /*15a0*/  STG.E.64 desc[UR8][R8.64+0x18], R14 ;  /* 0x0000180e08007986 */ /* 0x0005e8000c101b08 */
.L_x_23:
[----:B------:R-:W-:Y:S05]  /*15b0*/  @!P1 BRA `(.L_x_20) ;  /* 0x0000000000909947 */ /* 0x000fea0003800000 */
[----:B------:R-:W-:-:S13]  /*15c0*/  ISETP.NE.AND P0, PT, R7, 0x1, PT ;  /* 0x000000010700780c */ /* 0x000fda0003f05270 */
[----:B--2---:R-:W0:Y:S01]  /*15d0*/  @P0 LDC.64 R14, c[0x0][0x380] ;  /* 0x0000e000ff0e0b82 */ /* 0x004e220000000a00 */
[----:B------:R-:W-:Y:S01]  /*15e0*/  @P0 IADD3 R3, PT, PT, R6, R5, RZ ;  /* 0x0000000506030210 */ /* 0x000fe20007ffe0ff */
[----:B-1----:R-:W2:Y:S06]  /*15f0*/  @P0 LDG.E.64 R16, desc[UR8][R10.64] ;  /* 0x000000080a100981 */ /* 0x002eac000c1e1b00 */
[----:B------:R-:W1:Y:S08]  /*1600*/  @P0 LDC.64 R8, c[0x0][0x3a0] ;  /* 0x0000e800ff080b82 */ /* 0x000e700000000a00 */
[----:B------:R-:W3:Y:S01]  /*1610*/  @P0 LDC.64 R12, c[0x0][0x3c0] ;  /* 0x0000f000ff0c0b82 */ /* 0x000ee20000000a00 */
[----:B0-----:R-:W-:-:S04]  /*1620*/  @P0 IMAD.WIDE R14, R3, 0x8, R14 ;  /* 0x00000008030e0825 */ /* 0x001fc800078e020e */
[----:B------:R-:W-:Y:S01]  /*1630*/  @P0 IMAD.IADD R3, R4, 0x1, R6 ;  /* 0x0000000104030824 */ /* 0x000fe200078e0206 */
[----:B------:R-:W2:Y:S03]  /*1640*/  @P0 LDG.E.64 R18, desc[UR8][R14.64] ;  /* 0x000000080e120981 */ /* 0x000ea6000c1e1b00 */
[----:B-1----:R-:W-:-:S05]  /*1650*/  @P0 IMAD.WIDE R8, R3, 0x8, R8 ;  /* 0x0000000803080825 */ /* 0x002fca00078e0208 */
[----:B------:R-:W3:Y:S01]  /*1660*/  @P0 LDG.E.64 R20, desc[UR8][R8.64] ;  /* 0x0000000808140981 */ /* 0x000ee2000c1e1b00 */
[----:B------:R-:W-:Y:S01]  /*1670*/  LOP3.LUT R2, R2, 0x1, RZ, 0xc0, !PT ;  /* 0x0000000102027812 */ /* 0x000fe200078ec0ff */
[----:B--2---:R-:W-:-:S08]  /*1680*/  @P0 DMUL R16, R16, R18 ;  /* 0x0000001210100228 */ /* 0x004fd00000000000 */
[----:B---3--:R-:W-:Y:S02]  /*1690*/  @P0 DFMA R20, -R16, R12, R20 ;  /* 0x0000000c1014022b */ /* 0x008fe40000000114 */
[----:B------:R-:W2:Y:S05]  /*16a0*/  @P0 LDG.E.64 R16, desc[UR8][R8.64+0x8] ;  /* 0x0000080808100981 */ /* 0x000eaa000c1e1b00 */
[----:B------:R0:W-:Y:S04]  /*16b0*/  @P0 STG.E.64 desc[UR8][R8.64], R20 ;  /* 0x0000001408000986 */ /* 0x0001e8000c101b08 */
[----:B------:R-:W3:Y:S04]  /*16c0*/  @P0 LDG.E.64 R24, desc[UR8][R14.64+0x8] ;  /* 0x000008080e180981 */ /* 0x000ee8000c1e1b00 */
[----:B------:R-:W3:Y:S01]  /*16d0*/  @P0 LDG.E.64 R22, desc[UR8][R10.64] ;  /* 0x000000080a160981 */ /* 0x000ee2000c1e1b00 */
[----:B------:R-:W-:-:S13]  /*16e0*/  ISETP.NE.U32.AND P1, PT, R2, 0x1, PT ;  /* 0x000000010200780c */ /* 0x000fda0003f25070 */
[----:B------:R-:W1:Y:S01]  /*16f0*/  @!P1 LDC.64 R18, c[0x0][0x380] ;  /* 0x0000e000ff129b82 */ /* 0x000e620000000a00 */
[----:B------:R-:W-:-:S07]  /*1700*/  @P0 IADD3 R6, PT, PT, R6, 0x2, RZ ;  /* 0x0000000206060810 */ /* 0x000fce0007ffe0ff */
[----:B------:R-:W4:Y:S01]  /*1710*/  @!P1 LDC.64 R2, c[0x0][0x3a0] ;  /* 0x0000e800ff029b82 */ /* 0x000f220000000a00 */
[----:B------:R-:W-:Y:S01]  /*1720*/  @!P1 IMAD.IADD R5, R6, 0x1, R5 ;  /* 0x0000000106059824 */ /* 0x000fe200078e0205 */
[----:B------:R-:W-:-:S03]  /*1730*/  @!P1 IADD3 R7, PT, PT, R4, R6, RZ ;  /* 0x0000000604079210 */ /* 0x000fc60007ffe0ff */
[----:B-1----:R-:W-:-:S04]  /*1740*/  @!P1 IMAD.WIDE R18, R5, 0x8, R18 ;  /* 0x0000000805129825 */ /* 0x002fc800078e0212 */
[----:B----4-:R-:W-:Y:S01]  /*1750*/  @!P1 IMAD.WIDE R2, R7, 0x8, R2 ;  /* 0x0000000807029825 */ /* 0x010fe200078e0202 */
[----:B---3--:R-:W-:-:S08]  /*1760*/  @P0 DMUL R22, R22, R24 ;  /* 0x0000001816160228 */ /* 0x008fd00000000000 */
[----:B--2---:R-:W-:Y:S01]  /*1770*/  @P0 DFMA R16, -R22, R12, R16 ;  /* 0x0000000c1610022b */ /* 0x004fe20000000110 */
[----:B------:R-:W1:Y:S06]  /*1780*/  @!P1 LDC.64 R12, c[0x0][0x3c0] ;  /* 0x0000f000ff0c9b82 */ /* 0x000e6c0000000a00 */
[----:B------:R0:W-:Y:S04]  /*1790*/  @P0 STG.E.64 desc[UR8][R8.64+0x8], R16 ;  /* 0x0000081008000986 */ /* 0x0001e8000c101b08 */
[----:B------:R-:W2:Y:S04]  /*17a0*/  @!P1 LDG.E.64 R4, desc[UR8][R10.64] ;  /* 0x000000080a049981 */ /* 0x000ea8000c1e1b00 */
[----:B------:R-:W2:Y:S04]  /*17b0*/  @!P1 LDG.E.64 R18, desc[UR8][R18.64] ;  /* 0x0000000812129981 */ /* 0x000ea8000c1e1b00 */
[----:B------:R-:W1:Y:S01]  /*17c0*/  @!P1 LDG.E.64 R6, desc[UR8][R2.64] ;  /* 0x0000000802069981 */ /* 0x000e62000c1e1b00 */
[----:B--2---:R-:W-:-:S08]  /*17d0*/  @!P1 DMUL R4, R4, R18 ;  /* 0x0000001204049228 */ /* 0x004fd00000000000 */
[----:B-1----:R-:W-:-:S07]  /*17e0*/  @!P1 DFMA R4, -R4, R12, R6 ;  /* 0x0000000c0404922b */ /* 0x002fce0000000106 */
[----:B------:R0:W-:Y:S04]  /*17f0*/  @!P1 STG.E.64 desc[UR8][R2.64], R4 ;  /* 0x0000000402009986 */ /* 0x0001e8000c101b08 */
.L_x_20:
[----:B0-----:R-:W0:Y:S01]  /*1800*/  LDC.64 R2, c[0x0][0x398] ;  /* 0x0000e600ff027b82 */ /* 0x001e220000000a00 */
[----:B------:R-:W3:Y:S01]  /*1810*/  LDG.E.64 R10, desc[UR8][R10.64] ;  /* 0x000000080a0a7981 */ /* 0x000ee2000c1e1b00 */
[----:B------:R-:W3:Y:S01]  /*1820*/  LDCU.64 UR4, c[0x0][0x3c0] ;  /* 0x00007800ff0477ac */ /* 0x000ee20008000a00 */
[----:B0-----:R-:W-:-:S05]  /*1830*/  IMAD.WIDE R2, R0, 0x8, R2 ;  /* 0x0000000800027825 */ /* 0x001fca00078e0202 */
[----:B------:R-:W3:Y:S02]  /*1840*/  LDG.E.64 R4, desc[UR8][R2.64] ;  /* 0x0000000802047981 */ /* 0x000ee4000c1e1b00 */
[----:B---3--:R-:W-:-:S07]  /*1850*/  DFMA R4, -R10, UR4, R4 ;  /* 0x000000040a047c2b */ /* 0x008fce0008000104 */
[----:B------:R-:W-:Y:S01]  /*1860*/  STG.E.64 desc[UR8][R2.64], R4 ;  /* 0x0000000402007986 */ /* 0x000fe2000c101b08 */
[----:B------:R-:W-:Y:S05]  /*1870*/  EXIT ;  /* 0x000000000000794d */ /* 0x000fea0003800000 */
        .weak           $__internal_0_$__cuda_sm20_dblrcp_rn_slowpath_v3
        .type           $__internal_0_$__cuda_sm20_dblrcp_rn_slowpath_v3,@function
        .size           $__internal_0_$__cuda_sm20_dblrcp_rn_slowpath_v3,(.L_x_57 - $__internal_0_$__cuda_sm20_dblrcp_rn_slowpath_v3)
$__internal_0_$__cuda_sm20_dblrcp_rn_slowpath_v3:
[----:B------:R-:W-:Y:S01]  /*1880*/  IMAD.MOV.U32 R4, RZ, RZ, R12 ;  /* 0x000000ffff047224 */ /* 0x000fe200078e000c */
[----:B------:R-:W-:Y:S01]  /*1890*/  MOV R5, R13 ;  /* 0x0000000d00057202 */ /* 0x000fe20000000f00 */
[----:B------:R-:W-:Y:S05]  /*18a0*/  BSSY.RECONVERGENT B1, `(.L_x_24) ;  /* 0x0000025000017945 */ /* 0x000fea0003800200 */
[----:B------:R-:W-:-:S14]  /*18b0*/  DSETP.GTU.AND P0, PT, |R4|, +INF , PT ;  /* 0x7ff000000400742a */ /* 0x000fdc0003f0c200 */
[----:B------:R-:W-:Y:S05]  /*18c0*/  @P0 BRA `(.L_x_25) ;  /* 0x0000000000800947 */ /* 0x000fea0003800000 */
[----:B------:R-:W-:-:S05]  /*18d0*/  LOP3.LUT R12, R13, 0x7fffffff, RZ, 0xc0, !PT ;  /* 0x7fffffff0d0c7812 */ /* 0x000fca00078ec0ff */
[----:B------:R-:W-:-:S05]  /*18e0*/  VIADD R7, R12, 0xffffffff ;  /* 0xffffffff0c077836 */ /* 0x000fca0000000000 */
[----:B------:R-:W-:-:S13]  /*18f0*/  ISETP.GE.U32.AND P0, PT, R7, 0x7fefffff, PT ;  /* 0x7fefffff0700780c */ /* 0x000fda0003f06070 */
[----:B------:R-:W-:Y:S02]  /*1900*/  @P0 LOP3.LUT R9, R5, 0x7ff00000, RZ, 0x3c, !PT ;  /* 0x7ff0000005090812 */ /* 0x000fe400078e3cff */
[----:B------:R-:W-:Y:S01]  /*1910*/  @P0 MOV R8, RZ ;  /* 0x000000ff00080202 */ /* 0x000fe20000000f00 */
[----:B------:R-:W-:Y:S06]  /*1920*/  @P0 BRA `(.L_x_26) ;  /* 0x0000000000700947 */ /* 0x000fec0003800000 */
[----:B------:R-:W-:-:S13]  /*1930*/  ISETP.GE.U32.AND P0, PT, R12, 0x1000001, PT ;  /* 0x010000010c00780c */ /* 0x000fda0003f06070 */
[----:B------:R-:W-:Y:S05]  /*1940*/  @!P0 BRA `(.L_x_27) ;  /* 0x0000000000388947 */ /* 0x000fea0003800000 */
[----:B------:R-:W-:Y:S01]  /*1950*/  VIADD R9, R5, 0xc0200000 ;  /* 0xc020000005097836 */ /* 0x000fe20000000000 */
[----:B------:R-:W-:Y:S01]  /*1960*/  MOV R8, R4 ;  /* 0x0000000400087202 */ /* 0x000fe20000000f00 */
[----:B------:R-:W-:Y:S02]  /*1970*/  IMAD.MOV.U32 R12, RZ, RZ, R3 ;  /* 0x000000ffff0c7224 */ /* 0x000fe400078e0003 */
[----:B------:R-:W0:Y:S04]  /*1980*/  MUFU.RCP64H R13, R9 ;  /* 0x00000009000d7308 */ /* 0x000e280000001800 */
[----:B0-----:R-:W-:-:S08]  /*1990*/  DFMA R14, -R8, R12, 1 ;  /* 0x3ff00000080e742b */ /* 0x001fd0000000010c */
[----:B------:R-:W-:-:S08]  /*19a0*/  DFMA R14, R14, R14, R14 ;  /* 0x0000000e0e0e722b */ /* 0x000fd0000000000e */
[----:B------:R-:W-:-:S08]  /*19b0*/  DFMA R14, R12, R14, R12 ;  /* 0x0000000e0c0e722b */ /* 0x000fd0000000000c */
[----:B------:R-:W-:-:S08]  /*19c0*/  DFMA R12, -R8, R14, 1 ;  /* 0x3ff00000080c742b */ /* 0x000fd0000000010e */
[----:B------:R-:W-:-:S08]  /*19d0*/  DFMA R12, R14, R12, R14 ;  /* 0x0000000c0e0c722b */ /* 0x000fd0000000000e */
[----:B------:R-:W-:-:S08]  /*19e0*/  DMUL R12, R12, 2.2250738585072013831e-308 ;  /* 0x001000000c0c7828 */ /* 0x000fd00000000000 */
[----:B------:R-:W-:-:S08]  /*19f0*/  DFMA R4, -R4, R12, 1 ;  /* 0x3ff000000404742b */ /* 0x000fd0000000010c */
[----:B------:R-:W-:-:S08]  /*1a00*/  DFMA R4, R4, R4, R4 ;  /* 0x000000040404722b */ /* 0x000fd00000000004 */
[----:B------:R-:W-:Y:S01]  /*1a10*/  DFMA R8, R12, R4, R12 ;  /* 0x000000040c08722b */ /* 0x000fe2000000000c */
[----:B------:R-:W-:Y:S10]  /*1a20*/  BRA `(.L_x_26) ;  /* 0x0000000000307947 */ /* 0x000ff40003800000 */
.L_x_27:
[----:B------:R-:W-:Y:S01]  /*1a30*/  DMUL R4, R4, 8.11296384146066816958e+31 ;  /* 0x4690000004047828 */ /* 0x000fe20000000000 */
[----:B------:R-:W-:-:S05]  /*1a40*/  MOV R8, R3 ;  /* 0x0000000300087202 */ /* 0x000fca0000000f00 */
[----:B------:R-:W0:Y:S02]  /*1a50*/  MUFU.RCP64H R9, R5 ;  /* 0x0000000500097308 */ /* 0x000e240000001800 */
[----:B0-----:R-:W-:-:S08]  /*1a60*/  DFMA R12, -R4, R8, 1 ;  /* 0x3ff00000040c742b */ /* 0x001fd00000000108 */
[----:B------:R-:W-:-:S08]  /*1a70*/  DFMA R12, R12, R12, R12 ;  /* 0x0000000c0c0c722b */ /* 0x000fd0000000000c */
[----:B------:R-:W-:-:S08]  /*1a80*/  DFMA R12, R8, R12, R8 ;  /* 0x0000000c080c722b */ /* 0x000fd00000000008 */
[----:B------:R-:W-:-:S08]  /*1a90*/  DFMA R8, -R4, R12, 1 ;  /* 0x3ff000000408742b */ /* 0x000fd0000000010c */
[----:B------:R-:W-:-:S08]  /*1aa0*/  DFMA R8, R12, R8, R12 ;  /* 0x000000080c08722b */ /* 0x000fd0000000000c */
[----:B------:R-:W-:Y:S01]  /*1ab0*/  DMUL R8, R8, 8.11296384146066816958e+31 ;  /* 0x4690000008087828 */ /* 0x000fe20000000000 */
[----:B------:R-:W-:Y:S10]  /*1ac0*/  BRA `(.L_x_26) ;  /* 0x0000000000087947 */ /* 0x000ff40003800000 */
.L_x_25:
[----:B------:R-:W-:Y:S01]  /*1ad0*/  LOP3.LUT R9, R5, 0x80000, RZ, 0xfc, !PT ;  /* 0x0008000005097812 */ /* 0x000fe200078efcff */
[----:B------:R-:W-:-:S07]  /*1ae0*/  IMAD.MOV.U32 R8, RZ, RZ, R4 ;  /* 0x000000ffff087224 */ /* 0x000fce00078e0004 */
.L_x_26:
[----:B------:R-:W-:Y:S05]  /*1af0*/  BSYNC.RECONVERGENT B1 ;  /* 0x0000000000017941 */ /* 0x000fea0003800200 */
.L_x_24:
[----:B------:R-:W-:Y:S01]  /*1b00*/  HFMA2 R3, -RZ, RZ, 0, 0 ;  /* 0x00000000ff037431 */ /* 0x000fe200000001ff */
[----:B------:R-:W-:Y:S01]  /*1b10*/  MOV R4, R8 ;  /* 0x0000000800047202 */ /* 0x000fe20000000f00 */
[----:B------:R-:W-:Y:S02]  /*1b20*/  IMAD.MOV.U32 R5, RZ, RZ, R9 ;  /* 0x000000ffff057224 */ /* 0x000fe400078e0009 */
[----:B------:R-:W-:Y:S05]  /*1b30*/  RET.REL.NODEC R2 `(learn_intermediate) ;  /* 0xffffffe402307950 */ /* 0x000fea0003c3ffff */
.L_x_28:
        /* <DEDUP_REMOVED lines=12> */
.L_x_57:


//--------------------- .text.learn_output        --------------------------
	.section	.text.learn_output,"ax",@progbits
	.align	128
        .global         learn_output
        .type           learn_output,@function
        .size           learn_output,(.L_x_58 - learn_output)
        .other          learn_output,@"STO_CUDA_ENTRY STV_DEFAULT"
learn_output:
.text.learn_output:
        /* <DEDUP_REMOVED lines=10> */
[----:B------:R-:W2:Y:S01]  /*00a0*/  LDCU.64 UR4, c[0x0][0x358] ;  /* 0x00006b00ff0477ac */ /* 0x000ea20008000a00 */
[----:B-1----:R-:W-:-:S04]  /*00b0*/  VIADD R0, R4, UR6 ;  /* 0x0000000604007c36 */ /* 0x002fc80008000000 */
[----:B0-----:R-:W-:-:S06]  /*00c0*/  IMAD.WIDE R2, R0, 0x8, R2 ;  /* 0x0000000800027825 */ /* 0x001fcc00078e0202 */
[----:B--2---:R-:W2:Y:S01]  /*00d0*/  LDG.E.64 R2, desc[UR4][R2.64] ;  /* 0x0000000402027981 */ /* 0x004ea2000c1e1b00 */
        /* <DEDUP_REMOVED lines=46> */
[----:B------:R-:W-:Y:S06]  /*03c0*/  @!P0 BRA `(.L_x_30) ;  /* 0x0000000000308947 */ /* 0x000fec0003800000 */
        /* <DEDUP_REMOVED lines=12> */
.L_x_30:
[----:B------:R-:W-:Y:S05]  /*0490*/  BSYNC.RECONVERGENT B0 ;  /* 0x0000000000007941 */ /* 0x000fea0003800200 */
.L_x_29:
        /* <DEDUP_REMOVED lines=14> */
[----:B------:R-:W-:Y:S05]  /*0580*/  CALL.REL.NOINC `($__internal_1_$__cuda_sm20_dblrcp_rn_slowpath_v3) ;  /* 0x00000008009c7944 */ /* 0x000fea0003c00000 */
.L_x_32:
[----:B------:R-:W-:Y:S05]  /*0590*/  BSYNC.RECONVERGENT B0 ;  /* 0x0000000000007941 */ /* 0x000fea0003800200 */
.L_x_31:
[----:B------:R-:W0:Y:S01]  /*05a0*/  LDC.64 R8, c[0x0][0x380] ;  /* 0x0000e000ff087b82 */ /* 0x000e220000000a00 */
[----:B------:R-:W1:Y:S07]  /*05b0*/  LDCU UR6, c[0x0][0x3b8] ;  /* 0x00007700ff0677ac */ /* 0x000e6e0008000800 */
[----:B------:R-:W2:Y:S01]  /*05c0*/  LDC.64 R14, c[0x0][0x388] ;  /* 0x0000e200ff0e7b82 */ /* 0x000ea20000000a00 */
[----:B0-----:R-:W-:-:S06]  /*05d0*/  IMAD.WIDE R10, R0, 0x8, R8 ;  /* 0x00000008000a7825 */ /* 0x001fcc00078e0208 */
[----:B------:R-:W3:Y:S01]  /*05e0*/  LDG.E.64 R10, desc[UR4][R10.64] ;  /* 0x000000040a0a7981 */ /* 0x000ee2000c1e1b00 */
[----:B-1----:R-:W-:Y:S01]  /*05f0*/  ISETP.NE.AND P0, PT, R4, UR6, PT ;  /* 0x0000000604007c0c */ /* 0x002fe2000bf05270 */
[----:B------:R-:W-:Y:S01]  /*0600*/  DADD R2, -R6, 1 ;  /* 0x3ff0000006027429 */ /* 0x000fe20000000100 */
[----:B------:R-:W-:Y:S02]  /*0610*/  IMAD.MOV.U32 R12, RZ, RZ, RZ ;  /* 0x000000ffff0c7224 */ /* 0x000fe400078e00ff */
[----:B------:R-:W-:-:S05]  /*0620*/  FSEL R13, RZ, 1.875, P0 ;  /* 0x3ff00000ff0d7808 */ /* 0x000fca0000000000 */
[----:B------:R-:W-:Y:S02]  /*0630*/  DMUL R6, R2, R6 ;  /* 0x0000000602067228 */ /* 0x000fe40000000000 */
[----:B------:R-:W0:Y:S02]  /*0640*/  LDC R2, c[0x0][0x3b4] ;  /* 0x0000ed00ff027b82 */ /* 0x000e240000000800 */
[----:B0-----:R-:W-:Y:S01]  /*0650*/  ISETP.GE.AND P0, PT, R2, 0x1, PT ;  /* 0x000000010200780c */ /* 0x001fe20003f06270 */
[----:B---3--:R-:W-:Y:S01]  /*0660*/  DADD R12, R10, -R12 ;  /* 0x000000000a0c7229 */ /* 0x008fe2000000080c */
[----:B--2---:R-:W-:-:S07]  /*0670*/  IMAD.WIDE R10, R0, 0x8, R14 ;  /* 0x00000008000a7825 */ /* 0x004fce00078e020e */
[----:B------:R-:W-:-:S08]  /*0680*/  DADD R12, R12, R12 ;  /* 0x000000000c0c7229 */ /* 0x000fd0000000000c */
[----:B------:R-:W-:-:S07]  /*0690*/  DMUL R6, R6, R12 ;  /* 0x0000000c06067228 */ /* 0x000fce0000000000 */
[----:B------:R0:W-:Y:S01]  /*06a0*/  STG.E.64 desc[UR4][R10.64], R6 ;  /* 0x000000060a007986 */ /* 0x0001e2000c101b04 */
[----:B------:R-:W-:Y:S05]  /*06b0*/  @!P0 BRA `(.L_x_33) ;  /* 0x0000000800308947 */ /* 0x000fea0003800000 */
[----:B0-----:R-:W0:Y:S01]  /*06c0*/  LDC.64 R6, c[0x0][0x3a8] ;  /* 0x0000ea00ff067b82 */ /* 0x001e220000000a00 */
[C---:B------:R-:W-:Y:S02]  /*06d0*/  ISETP.GE.U32.AND P1, PT, R2.reuse, 0x8, PT ;  /* 0x000000080200780c */ /* 0x040fe40003f26070 */
[----:B------:R-:W-:-:S04]  /*06e0*/  LOP3.LUT R3, R2, 0x7, RZ, 0xc0, !PT ;  /* 0x0000000702037812 */ /* 0x000fc800078ec0ff */
[----:B------:R-:W-:Y:S01]  /*06f0*/  ISETP.NE.AND P0, PT, R3, RZ, PT ;  /* 0x000000ff0300720c */ /* 0x000fe20003f05270 */
[----:B0-----:R-:W-:Y:S01]  /*0700*/  IMAD.IADD R5, R6, 0x1, -R2 ;  /* 0x0000000106057824 */ /* 0x001fe200078e0a02 */
[----:B------:R-:W-:Y:S01]  /*0710*/  MOV R6, RZ ;  /* 0x000000ff00067202 */ /* 0x000fe20000000f00 */
[----:B------:R-:W-:-:S04]  /*0720*/  IMAD R4, R4, R2, R7 ;  /* 0x0000000204047224 */ /* 0x000fc800078e0207 */
[----:B------:R-:W-:Y:S06]  /*0730*/  @!P1 BRA `(.L_x_34) ;  /* 0x0000000000f49947 */ /* 0x000fec0003800000 */
[----:B------:R-:W-:Y:S01]  /*0740*/  LOP3.LUT R6, R2, 0x7ffffff8, RZ, 0xc0, !PT ;  /* 0x7ffffff802067812 */ /* 0x000fe200078ec0ff */
[----:B------:R-:W-:Y:S01]  /*0750*/  IMAD.MOV.U32 R22, RZ, RZ, R4 ;  /* 0x000000ffff167224 */ /* 0x000fe200078e0004 */
[----:B------:R-:W0:Y:S01]  /*0760*/  LDCU.64 UR6, c[0x0][0x3c0] ;  /* 0x00007800ff0677ac */ /* 0x000e220008000a00 */
[----:B------:R-:W-:Y:S01]  /*0770*/  IMAD.MOV.U32 R7, RZ, RZ, R5 ;  /* 0x000000ffff077224 */ /* 0x000fe200078e0005 */
[----:B------:R-:W-:-:S07]  /*0780*/  IADD3 R23, PT, PT, -R6, RZ, RZ ;  /* 0x000000ff06177210 */ /* 0x000fce0007ffe1ff */
.L_x_35:
[----:B-1----:R-:W1:Y:S01]  /*0790*/  LDC.64 R12, c[0x0][0x3a0] ;  /* 0x0000e800ff0c7b82 */ /* 0x002e620000000a00 */
[----:B------:R-:W-:Y:S01]  /*07a0*/  IMAD.WIDE R14, R7, 0x8, R8 ;  /* 0x00000008070e7825 */ /* 0x000fe200078e0208 */
[----:B------:R-:W2:Y:S04]  /*07b0*/  LDG.E.64 R20, desc[UR4][R10.64] ;  /* 0x000000040a147981 */ /* 0x000ea8000c1e1b00 */
[----:B------:R-:W2:Y:S01]  /*07c0*/  LDG.E.64 R18, desc[UR4][R14.64] ;  /* 0x000000040e127981 */ /* 0x000ea2000c1e1b00 */
[----:B-1----:R-:W-:-:S05]  /*07d0*/  IMAD.WIDE R12, R22, 0x8, R12 ;  /* 0x00000008160c7825 */ /* 0x002fca00078e020c */
[----:B------:R-:W0:Y:S01]  /*07e0*/  LDG.E.64 R16, desc[UR4][R12.64] ;  /* 0x000000040c107981 */ /* 0x000e22000c1e1b00 */
[----:B--2---:R-:W-:-:S08]  /*07f0*/  DMUL R18, R20, R18 ;  /* 0x0000001214127228 */ /* 0x004fd00000000000 */
[----:B0-----:R-:W-:Y:S01]  /*0800*/  DFMA R24, -R18, UR6, R16 ;  /* 0x0000000612187c2b */ /* 0x001fe20008000110 */
        /* <DEDUP_REMOVED lines=35> */
[----:B------:R-:W2:Y:S06]  /*0a40*/  LDG.E.64 R18, desc[UR4][R12.64+0x38] ;  /* 0x000038040c127981 */ /* 0x000eac000c1e1b00 */
[----:B0-----:R-:W-:-:S07]  /*0a50*/  DFMA R24, -R16, UR6, R20 ;  /* 0x0000000610187c2b */ /* 0x001fce0008000114 */
[----:B------:R1:W-:Y:S04]  /*0a60*/  STG.E.64 desc[UR4][R12.64+0x30], R24 ;  /* 0x000030180c007986 */ /* 0x0003e8000c101b04 */
[----:B------:R-:W3:Y:S04]  /*0a70*/  LDG.E.64 R16, desc[UR4][R14.64+0x38] ;  /* 0x000038040e107981 */ /* 0x000ee8000c1e1b00 */
[----:B------:R-:W3:Y:S01]  /*0a80*/  LDG.E.64 R20, desc[UR4][R10.64] ;  /* 0x000000040a147981 */ /* 0x000ee2000c1e1b00 */
[----:B------:R-:W-:-:S05]  /*0a90*/  VIADD R23, R23, 0x8 ;  /* 0x0000000817177836 */ /* 0x000fca0000000000 */
[----:B------:R-:W-:Y:S01]  /*0aa0*/  ISETP.NE.AND P1, PT, R23, RZ, PT ;  /* 0x000000ff1700720c */ /* 0x000fe20003f25270 */
[----:B------:R-:W-:Y:S01]  /*0ab0*/  VIADD R7, R7, 0x8 ;  /* 0x0000000807077836 */ /* 0x000fe20000000000 */
[----:B------:R-:W-:Y:S01]  /*0ac0*/  IADD3 R22, PT, PT, R22, 0x8, RZ ;  /* 0x0000000816167810 */ /* 0x000fe20007ffe0ff */
[----:B---3--:R-:W-:-:S08]  /*0ad0*/  DMUL R16, R20, R16 ;  /* 0x0000001014107228 */ /* 0x008fd00000000000 */
[----:B--2---:R-:W-:-:S07]  /*0ae0*/  DFMA R16, -R16, UR6, R18 ;  /* 0x0000000610107c2b */ /* 0x004fce0008000112 */
[----:B------:R1:W-:Y:S01]  /*0af0*/  STG.E.64 desc[UR4][R12.64+0x38], R16 ;  /* 0x000038100c007986 */ /* 0x0003e2000c101b04 */
[----:B------:R-:W-:Y:S05]  /*0b00*/  @P1 BRA `(.L_x_35) ;  /* 0xfffffffc00201947 */ /* 0x000fea000383ffff */
.L_x_34:
        /* <DEDUP_REMOVED lines=8> */
[----:B------:R-:W-:Y:S01]  /*0b90*/  IMAD.IADD R3, R4, 0x1, R6 ;  /* 0x0000000104037824 */ /* 0x000fe200078e0206 */
[----:B------:R-:W1:Y:S01]  /*0ba0*/  LDCU.64 UR6, c[0x0][0x3c0] ;  /* 0x00007800ff0677ac */ /* 0x000e620008000a00 */
[----:B------:R-:W-:-:S05]  /*0bb0*/  IMAD.WIDE R14, R15, 0x8, R8 ;  /* 0x000000080f0e7825 */ /* 0x000fca00078e0208 */
[----:B------:R-:W2:Y:S01]  /*0bc0*/  LDG.E.64 R18, desc[UR4][R14.64] ;  /* 0x000000040e127981 */ /* 0x000ea2000c1e1b00 */
[----:B0-----:R-:W-:-:S05]  /*0bd0*/  IMAD.WIDE R12, R3, 0x8, R12 ;  /* 0x00000008030c7825 */ /* 0x001fca00078e020c */
        /* <DEDUP_REMOVED lines=19> */
[----:B------:R-:W-:Y:S01]  /*0d10*/  IADD3 R6, PT, PT, R6, 0x4, RZ ;  /* 0x0000000406067810 */ /* 0x000fe20007ffe0ff */
[----:B----4-:R-:W-:-:S08]  /*0d20*/  DMUL R16, R16, R22 ;  /* 0x0000001610107228 */ /* 0x010fd00000000000 */
[----:B---3--:R-:W-:-:S07]  /*0d30*/  DFMA R16, -R16, UR6, R24 ;  /* 0x0000000610107c2b */ /* 0x008fce0008000118 */
[----:B------:R2:W-:Y:S04]  /*0d40*/  STG.E.64 desc[UR4][R12.64+0x18], R16 ;  /* 0x000018100c007986 */ /* 0x0005e8000c101b04 */
.L_x_36:
[----:B------:R-:W-:Y:S05]  /*0d50*/  @!P1 BRA `(.L_x_33) ;  /* 0x0000000000889947 */ /* 0x000fea0003800000 */
[----:B------:R-:W-:-:S13]  /*0d60*/  ISETP.NE.AND P0, PT, R7, 0x1, PT ;  /* 0x000000010700780c */ /* 0x000fda0003f05270 */
[----:B-12---:R-:W0:Y:S01]  /*0d70*/  @P0 LDC.64 R12, c[0x0][0x3a0] ;  /* 0x0000e800ff0c0b82 */ /* 0x006e220000000a00 */
[----:B------:R-:W-:Y:S01]  /*0d80*/  @P0 IMAD.IADD R17, R6, 0x1, R5 ;  /* 0x0000000106110824 */ /* 0x000fe200078e0205 */
[----:B------:R-:W2:Y:S01]  /*0d90*/  @P0 LDG.E.64 R18, desc[UR4][R10.64] ;  /* 0x000000040a120981 */ /* 0x000ea2000c1e1b00 */
[----:B------:R-:W-:Y:S02]  /*0da0*/  @P0 IMAD.IADD R3, R4, 0x1, R6 ;  /* 0x0000000104030824 */ /* 0x000fe400078e0206 */
[----:B------:R-:W-:-:S03]  /*0db0*/  @P0 IMAD.WIDE R16, R17, 0x8, R8 ;  /* 0x0000000811100825 */ /* 0x000fc600078e0208 */
[----:B------:R-:W1:Y:S02]  /*0dc0*/  @P0 LDC.64 R14, c[0x0][0x3c0] ;  /* 0x0000f000ff0e0b82 */ /* 0x000e640000000a00 */
[----:B------:R-:W2:Y:S01]  /*0dd0*/  @P0 LDG.E.64 R20, desc[UR4][R16.64] ;  /* 0x0000000410140981 */ /* 0x000ea2000c1e1b00 */
[----:B0-----:R-:W-:-:S05]  /*0de0*/  @P0 IMAD.WIDE R12, R3, 0x8, R12 ;  /* 0x00000008030c0825 */ /* 0x001fca00078e020c */
[----:B------:R-:W1:Y:S01]  /*0df0*/  @P0 LDG.E.64 R22, desc[UR4][R12.64] ;  /* 0x000000040c160981 */ /* 0x000e62000c1e1b00 */
[----:B--2---:R-:W-:-:S08]  /*0e00*/  @P0 DMUL R18, R18, R20 ;  /* 0x0000001412120228 */ /* 0x004fd00000000000 */
[----:B-1----:R-:W-:Y:S02]  /*0e10*/  @P0 DFMA R22, -R18, R14, R22 ;  /* 0x0000000e1216022b */ /* 0x002fe40000000116 */
[----:B------:R-:W2:Y:S05]  /*0e20*/  @P0 LDG.E.64 R18, desc[UR4][R12.64+0x8] ;  /* 0x000008040c120981 */ /* 0x000eaa000c1e1b00 */
[----:B------:R3:W-:Y:S04]  /*0e30*/  @P0 STG.E.64 desc[UR4][R12.64], R22 ;  /* 0x000000160c000986 */ /* 0x0007e8000c101b04 */
[----:B------:R-:W4:Y:S04]  /*0e40*/  @P0 LDG.E.64 R24, desc[UR4][R16.64+0x8] ;  /* 0x0000080410180981 */ /* 0x000f28000c1e1b00 */
[----:B------:R-:W4:Y:S01]  /*0e50*/  @P0 LDG.E.64 R20, desc[UR4][R10.64] ;  /* 0x000000040a140981 */ /* 0x000f22000c1e1b00 */
[----:B------:R-:W-:-:S04]  /*0e60*/  LOP3.LUT R2, R2, 0x1, RZ, 0xc0, !PT ;  /* 0x0000000102027812 */ /* 0x000fc800078ec0ff */
[----:B------:R-:W-:Y:S02]  /*0e70*/  ISETP.NE.U32.AND P1, PT, R2, 0x1, PT ;  /* 0x000000010200780c */ /* 0x000fe40003f25070 */
[----:B------:R-:W-:-:S11]  /*0e80*/  @P0 IADD3 R6, PT, PT, R6, 0x2, RZ ;  /* 0x0000000206060810 */ /* 0x000fd60007ffe0ff */
[----:B------:R-:W0:Y:S01]  /*0e90*/  @!P1 LDC.64 R2, c[0x0][0x3a0] ;  /* 0x0000e800ff029b82 */ /* 0x000e220000000a00 */
[----:B------:R-:W-:-:S04]  /*0ea0*/  @!P1 IMAD.IADD R5, R6, 0x1, R5 ;  /* 0x0000000106059824 */ /* 0x000fc800078e0205 */
[----:B------:R-:W-:-:S04]  /*0eb0*/  @!P1 IMAD.WIDE R8, R5, 0x8, R8 ;  /* 0x0000000805089825 */ /* 0x000fc800078e0208 */
[----:B------:R-:W-:-:S04]  /*0ec0*/  @!P1 IMAD.IADD R7, R4, 0x1, R6 ;  /* 0x0000000104079824 */ /* 0x000fc800078e0206 */
[----:B0-----:R-:W-:Y:S01]  /*0ed0*/  @!P1 IMAD.WIDE R2, R7, 0x8, R2 ;  /* 0x0000000807029825 */ /* 0x001fe200078e0202 */
[----:B----4-:R-:W-:-:S08]  /*0ee0*/  @P0 DMUL R20, R20, R24 ;  /* 0x0000001814140228 */ /* 0x010fd00000000000 */
[----:B--2---:R-:W-:Y:S01]  /*0ef0*/  @P0 DFMA R18, -R20, R14, R18 ;  /* 0x0000000e1412022b */ /* 0x004fe20000000112 */
[----:B------:R-:W0:Y:S06]  /*0f00*/  @!P1 LDC.64 R14, c[0x0][0x3c0] ;  /* 0x0000f000ff0e9b82 */ /* 0x000e2c0000000a00 */
[----:B------:R3:W-:Y:S04]  /*0f10*/  @P0 STG.E.64 desc[UR4][R12.64+0x8], R18 ;  /* 0x000008120c000986 */ /* 0x0007e8000c101b04 */
[----:B------:R-:W2:Y:S04]  /*0f20*/  @!P1 LDG.E.64 R8, desc[UR4][R8.64] ;  /* 0x0000000408089981 */ /* 0x000ea8000c1e1b00 */
[----:B------:R-:W2:Y:S04]  /*0f30*/  @!P1 LDG.E.64 R4, desc[UR4][R10.64] ;  /* 0x000000040a049981 */ /* 0x000ea8000c1e1b00 */
[----:B------:R-:W0:Y:S01]  /*0f40*/  @!P1 LDG.E.64 R6, desc[UR4][R2.64] ;  /* 0x0000000402069981 */ /* 0x000e22000c1e1b00 */
[----:B--2---:R-:W-:-:S08]  /*0f50*/  @!P1 DMUL R4, R4, R8 ;  /* 0x0000000804049228 */ /* 0x004fd00000000000 */
[----:B0-----:R-:W-:-:S07]  /*0f60*/  @!P1 DFMA R4, -R4, R14, R6 ;  /* 0x0000000e0404922b */ /* 0x001fce0000000106 */
[----:B------:R3:W-:Y:S04]  /*0f70*/  @!P1 STG.E.64 desc[UR4][R2.64], R4 ;  /* 0x0000000402009986 */ /* 0x0007e8000c101b04 */
.L_x_33:
[----:B---3--:R-:W3:Y:S01]  /*0f80*/  LDC.64 R2, c[0x0][0x398] ;  /* 0x0000e600ff027b82 */ /* 0x008ee20000000a00 */
[----:B0-----:R-:W4:Y:S01]  /*0f90*/  LDG.E.64 R10, desc[UR4][R10.64] ;  /* 0x000000040a0a7981 */ /* 0x001f22000c1e1b00 */
[----:B------:R-:W4:Y:S01]  /*0fa0*/  LDCU.64 UR6, c[0x0][0x3c0] ;  /* 0x00007800ff0677ac */ /* 0x000f220008000a00 */
[----:B---3--:R-:W-:-:S05]  /*0fb0*/  IMAD.WIDE R2, R0, 0x8, R2 ;  /* 0x0000000800027825 */ /* 0x008fca00078e0202 */
[----:B------:R-:W4:Y:S02]  /*0fc0*/  LDG.E.64 R4, desc[UR4][R2.64] ;  /* 0x0000000402047981 */ /* 0x000f24000c1e1b00 */
[----:B----4-:R-:W-:-:S07]  /*0fd0*/  DFMA R4, -R10, UR6, R4 ;  /* 0x000000060a047c2b */ /* 0x010fce0008000104 */
[----:B------:R-:W-:Y:S01]  /*0fe0*/  STG.E.64 desc[UR4][R2.64], R4 ;  /* 0x0000000402007986 */ /* 0x000fe2000c101b04 */
[----:B------:R-:W-:Y:S05]  /*0ff0*/  EXIT ;  /* 0x000000000000794d */ /* 0x000fea0003800000 */
        .weak           $__internal_1_$__cuda_sm20_dblrcp_rn_slowpath_v3
        .type           $__internal_1_$__cuda_sm20_dblrcp_rn_slowpath_v3,@function
        .size           $__internal_1_$__cuda_sm20_dblrcp_rn_slowpath_v3,(.L_x_58 - $__internal_1_$__cuda_sm20_dblrcp_rn_slowpath_v3)
$__internal_1_$__cuda_sm20_dblrcp_rn_slowpath_v3:
[----:B------:R-:W-:Y:S01]  /*1000*/  MOV R6, R10 ;  /* 0x0000000a00067202 */ /* 0x000fe20000000f00 */
[----:B------:R-:W-:Y:S01]  /*1010*/  IMAD.MOV.U32 R7, RZ, RZ, R11 ;  /* 0x000000ffff077224 */ /* 0x000fe200078e000b */
        /* <DEDUP_REMOVED lines=25> */
.L_x_40:
[----:B------:R-:W-:Y:S01]  /*11b0*/  DMUL R6, R6, 8.11296384146066816958e+31 ;  /* 0x4690000006067828 */ /* 0x000fe20000000000 */
[----:B------:R-:W-:-:S05]  /*11c0*/  IMAD.MOV.U32 R8, RZ, RZ, R3 ;  /* 0x000000ffff087224 */ /* 0x000fca00078e0003 */
        /* <DEDUP_REMOVED lines=8> */
.L_x_38:
[----:B------:R-:W-:Y:S01]  /*1250*/  LOP3.LUT R9, R7, 0x80000, RZ, 0xfc, !PT ;  /* 0x0008000007097812 */ /* 0x000fe200078efcff */
[----:B------:R-:W-:-:S07]  /*1260*/  IMAD.MOV.U32 R8, RZ, RZ, R6 ;  /* 0x000000ffff087224 */ /* 0x000fce00078e0006 */
.L_x_39:
[----:B------:R-:W-:Y:S05]  /*1270*/  BSYNC.RECONVERGENT B1 ;  /* 0x0000000000017941 */ /* 0x000fea0003800200 */
.L_x_37:
[----:B------:R-:W-:Y:S01]  /*1280*/  HFMA2 R3, -RZ, RZ, 0, 0 ;  /* 0x00000000ff037431 */ /* 0x000fe200000001ff */
[----:B------:R-:W-:Y:S01]  /*1290*/  MOV R6, R8 ;  /* 0x0000000800067202 */ /* 0x000fe20000000f00 */
[----:B------:R-:W-:Y:S02]  /*12a0*/  IMAD.MOV.U32 R7, RZ, RZ, R9 ;  /* 0x000000ffff077224 */ /* 0x000fe400078e0009 */
[----:B------:R-:W-:Y:S05]  /*12b0*/  RET.REL.NODEC R2 `(learn_output) ;  /* 0xffffffec02507950 */ /* 0x000fea0003c3ffff */
.L_x_41:
        /* <DEDUP_REMOVED lines=12> */
.L_x_58:


//--------------------- .text.compute_layer       --------------------------
	.section	.text.compute_layer,"ax",@progbits
	.align	128
        .global         compute_layer
        .type           compute_layer,@function
        .size           compute_layer,(.L_x_59 - compute_layer)
        .other          compute_layer,@"STO_CUDA_ENTRY STV_DEFAULT"
compute_layer:
.text.compute_layer:
        /* <DEDUP_REMOVED lines=10> */
[----:B------:R-:W-:Y:S01]  /*00a0*/  CS2R R20, SRZ ;  /* 0x0000000000147805 */ /* 0x000fe2000001ff00 */
[----:B------:R-:W2:Y:S05]  /*00b0*/  LDCU.64 UR4, c[0x0][0x358] ;  /* 0x00006b00ff0477ac */ /* 0x000eaa0008000a00 */
[----:B------:R-:W3:Y:S08]  /*00c0*/  LDC.64 R8, c[0x0][0x390] ;  /* 0x0000e400ff087b82 */ /* 0x000ef00000000a00 */
[----:B------:R-:W4:Y:S01]  /*00d0*/  LDC R0, c[0x0][0x3b4] ;  /* 0x0000ed00ff007b82 */ /* 0x000f220000000800 */
[----:B-1----:R-:W-:-:S04]  /*00e0*/  VIADD R2, R3, UR6 ;  /* 0x0000000603027c36 */ /* 0x002fc80008000000 */
[----:B0-----:R-:W-:-:S05]  /*00f0*/  IMAD.WIDE R10, R2, 0x8, R12 ;  /* 0x00000008020a7825 */ /* 0x001fca00078e020c */
[----:B--2---:R0:W-:Y:S01]  /*0100*/  STG.E.64 desc[UR4][R10.64], RZ ;  /* 0x000000ff0a007986 */ /* 0x0041e2000c101b04 */
[----:B---3--:R-:W-:-:S05]  /*0110*/  IMAD.WIDE R8, R2, 0x8, R8 ;  /* 0x0000000802087825 */ /* 0x008fca00078e0208 */
[----:B------:R0:W-:Y:S01]  /*0120*/  STG.E.64 desc[UR4][R8.64], RZ ;  /* 0x000000ff08007986 */ /* 0x0001e2000c101b04 */
[----:B----4-:R-:W-:-:S13]  /*0130*/  ISETP.GE.AND P0, PT, R0, 0x1, PT ;  /* 0x000000010000780c */ /* 0x010fda0003f06270 */
[----:B0-----:R-:W-:Y:S05]  /*0140*/  @!P0 BRA `(.L_x_42) ;  /* 0x0000000400b08947 */ /* 0x001fea0003800000 */
[----:B------:R-:W0:Y:S01]  /*0150*/  LDCU UR7, c[0x0][0x3ac] ;  /* 0x00007580ff0777ac */ /* 0x000e220008000800 */
[C---:B------:R-:W-:Y:S01]  /*0160*/  ISETP.GE.U32.AND P1, PT, R0.reuse, 0x8, PT ;  /* 0x000000080000780c */ /* 0x040fe20003f26070 */
[----:B------:R-:W-:Y:S01]  /*0170*/  IMAD.MOV.U32 R5, RZ, RZ, RZ ;  /* 0x000000ffff057224 */ /* 0x000fe200078e00ff */
[C---:B------:R-:W-:Y:S02]  /*0180*/  LOP3.LUT R4, R0.reuse, 0x7, RZ, 0xc0, !PT ;  /* 0x0000000700047812 */ /* 0x040fe400078ec0ff */
[----:B------:R-:W-:Y:S02]  /*0190*/  CS2R R20, SRZ ;  /* 0x0000000000147805 */ /* 0x000fe4000001ff00 */
[----:B------:R-:W-:Y:S02]  /*01a0*/  IADD3 R6, PT, PT, -R0, UR6, RZ ;  /* 0x0000000600067c10 */ /* 0x000fe4000fffe1ff */
[----:B------:R-:W-:Y:S01]  /*01b0*/  ISETP.NE.AND P0, PT, R4, RZ, PT ;  /* 0x000000ff0400720c */ /* 0x000fe20003f05270 */
[----:B0-----:R-:W-:-:S04]  /*01c0*/  IMAD R24, R3, R0, UR7 ;  /* 0x0000000703187e24 */ /* 0x001fc8000f8e0200 */
[----:B------:R-:W-:Y:S08]  /*01d0*/  @!P1 BRA `(.L_x_43) ;  /* 0x0000000000b49947 */ /* 0x000ff00003800000 */
[----:B------:R-:W-:Y:S01]  /*01e0*/  LOP3.LUT R5, R0, 0x7ffffff8, RZ, 0xc0, !PT ;  /* 0x7ffffff800057812 */ /* 0x000fe200078ec0ff */
[----:B------:R-:W-:Y:S01]  /*01f0*/  IMAD.MOV.U32 R25, RZ, RZ, R24 ;  /* 0x000000ffff197224 */ /* 0x000fe200078e0018 */
[----:B------:R-:W-:Y:S02]  /*0200*/  MOV R7, R6 ;  /* 0x0000000600077202 */ /* 0x000fe40000000f00 */
[----:B------:R-:W-:Y:S01]  /*0210*/  CS2R R20, SRZ ;  /* 0x0000000000147805 */ /* 0x000fe2000001ff00 */
[----:B------:R-:W-:-:S07]  /*0220*/  IMAD.MOV R3, RZ, RZ, -R5 ;  /* 0x000000ffff037224 */ /* 0x000fce00078e0a05 */
.L_x_44:
[----:B0-----:R-:W0:Y:S01]  /*0230*/  LDC.64 R16, c[0x0][0x3a0] ;  /* 0x0000e800ff107b82 */ /* 0x001e220000000a00 */
[----:B------:R-:W-:-:S05]  /*0240*/  IMAD.WIDE R14, R7, 0x8, R12 ;  /* 0x00000008070e7825 */ /* 0x000fca00078e020c */
[----:B------:R-:W2:Y:S01]  /*0250*/  LDG.E.64 R18, desc[UR4][R14.64] ;  /* 0x000000040e127981 */ /* 0x000ea2000c1e1b00 */
[----:B0-----:R-:W-:-:S05]  /*0260*/  IMAD.WIDE R16, R25, 0x8, R16 ;  /* 0x0000000819107825 */ /* 0x001fca00078e0210 */
[----:B------:R-:W2:Y:S02]  /*0270*/  LDG.E.64 R26, desc[UR4][R16.64] ;  /* 0x00000004101a7981 */ /* 0x000ea4000c1e1b00 */
[----:B--2---:R-:W-:-:S07]  /*0280*/  DFMA R26, R18, R26, R20 ;  /* 0x0000001a121a722b */ /* 0x004fce0000000014 */
[----:B------:R0:W-:Y:S04]  /*0290*/  STG.E.64 desc[UR4][R8.64], R26 ;  /* 0x0000001a08007986 */ /* 0x0001e8000c101b04 */
[----:B------:R-:W2:Y:S04]  /*02a0*/  LDG.E.64 R18, desc[UR4][R14.64+0x8] ;  /* 0x000008040e127981 */ /* 0x000ea8000c1e1b00 */
[----:B------:R-:W2:Y:S02]  /*02b0*/  LDG.E.64 R20, desc[UR4][R16.64+0x8] ;  /* 0x0000080410147981 */ /* 0x000ea4000c1e1b00 */
[----:B--2---:R-:W-:-:S07]  /*02c0*/  DFMA R20, R18, R20, R26 ;  /* 0x000000141214722b */ /* 0x004fce000000001a */
[----:B------:R1:W-:Y:S04]  /*02d0*/  STG.E.64 desc[UR4][R8.64], R20 ;  /* 0x0000001408007986 */ /* 0x0003e8000c101b04 */
[----:B------:R-:W2:Y:S04]  /*02e0*/  LDG.E.64 R18, desc[UR4][R14.64+0x10] ;  /* 0x000010040e127981 */ /* 0x000ea8000c1e1b00 */
[----:B------:R-:W2:Y:S02]  /*02f0*/  LDG.E.64 R22, desc[UR4][R16.64+0x10] ;  /* 0x0000100410167981 */ /* 0x000ea4000c1e1b00 */
[----:B--2---:R-:W-:-:S07]  /*0300*/  DFMA R22, R18, R22, R20 ;  /* 0x000000161216722b */ /* 0x004fce0000000014 */
[----:B------:R2:W-:Y:S04]  /*0310*/  STG.E.64 desc[UR4][R8.64], R22 ;  /* 0x0000001608007986 */ /* 0x0005e8000c101b04 */
[----:B------:R-:W3:Y:S04]  /*0320*/  LDG.E.64 R18, desc[UR4][R14.64+0x18] ;  /* 0x000018040e127981 */ /* 0x000ee8000c1e1b00 */
[----:B------:R-:W3:Y:S02]  /*0330*/  LDG.E.64 R28, desc[UR4][R16.64+0x18] ;  /* 0x00001804101c7981 */ /* 0x000ee4000c1e1b00 */
[----:B---3--:R-:W-:-:S07]  /*0340*/  DFMA R28, R18, R28, R22 ;  /* 0x0000001c121c722b */ /* 0x008fce0000000016 */
[----:B------:R3:W-:Y:S04]  /*0350*/  STG.E.64 desc[UR4][R8.64], R28 ;  /* 0x0000001c08007986 */ /* 0x0007e8000c101b04 */
[----:B------:R-:W4:Y:S04]  /*0360*/  LDG.E.64 R18, desc[UR4][R14.64+0x20] ;  /* 0x000020040e127981 */ /* 0x000f28000c1e1b00 */
[----:B0-----:R-:W4:Y:S02]  /*0370*/  LDG.E.64 R26, desc[UR4][R16.64+0x20] ;  /* 0x00002004101a7981 */ /* 0x001f24000c1e1b00 */
[----:B----4-:R-:W-:-:S07]  /*0380*/  DFMA R26, R18, R26, R28 ;  /* 0x0000001a121a722b */ /* 0x010fce000000001c */
[----:B------:R0:W-:Y:S04]  /*0390*/  STG.E.64 desc[UR4][R8.64], R26 ;  /* 0x0000001a08007986 */ /* 0x0001e8000c101b04 */
[----:B------:R-:W4:Y:S04]  /*03a0*/  LDG.E.64 R18, desc[UR4][R14.64+0x28] ;  /* 0x000028040e127981 */ /* 0x000f28000c1e1b00 */
[----:B-1----:R-:W4:Y:S02]  /*03b0*/  LDG.E.64 R20, desc[UR4][R16.64+0x28] ;  /* 0x0000280410147981 */ /* 0x002f24000c1e1b00 */
[----:B----4-:R-:W-:-:S07]  /*03c0*/  DFMA R18, R18, R20, R26 ;  /* 0x000000141212722b */ /* 0x010fce000000001a */
[----:B------:R0:W-:Y:S04]  /*03d0*/  STG.E.64 desc[UR4][R8.64], R18 ;  /* 0x0000001208007986 */ /* 0x0001e8000c101b04 */
[----:B------:R-:W4:Y:S04]  /*03e0*/  LDG.E.64 R20, desc[UR4][R14.64+0x30] ;  /* 0x000030040e147981 */ /* 0x000f28000c1e1b00 */
[----:B--2---:R-:W4:Y:S02]  /*03f0*/  LDG.E.64 R22, desc[UR4][R16.64+0x30] ;  /* 0x0000300410167981 */ /* 0x004f24000c1e1b00 */
[----:B----4-:R-:W-:-:S07]  /*0400*/  DFMA R22, R20, R22, R18 ;  /* 0x000000161416722b */ /* 0x010fce0000000012 */
[----:B------:R0:W-:Y:S04]  /*0410*/  STG.E.64 desc[UR4][R8.64], R22 ;  /* 0x0000001608007986 */ /* 0x0001e8000c101b04 */
[----:B------:R-:W2:Y:S04]  /*0420*/  LDG.E.64 R20, desc[UR4][R14.64+0x38] ;  /* 0x000038040e147981 */ /* 0x000ea8000c1e1b00 */
[----:B---3--:R-:W2:Y:S01]  /*0430*/  LDG.E.64 R28, desc[UR4][R16.64+0x38] ;  /* 0x00003804101c7981 */ /* 0x008ea2000c1e1b00 */
[----:B------:R-:W-:-:S05]  /*0440*/  VIADD R3, R3, 0x8 ;  /* 0x0000000803037836 */ /* 0x000fca0000000000 */
[----:B------:R-:W-:Y:S01]  /*0450*/  ISETP.NE.AND P1, PT, R3, RZ, PT ;  /* 0x000000ff0300720c */ /* 0x000fe20003f25270 */
[----:B------:R-:W-:Y:S01]  /*0460*/  VIADD R7, R7, 0x8 ;  /* 0x0000000807077836 */ /* 0x000fe20000000000 */
[----:B------:R-:W-:Y:S01]  /*0470*/  IADD3 R25, PT, PT, R25, 0x8, RZ ;  /* 0x0000000819197810 */ /* 0x000fe20007ffe0ff */
[----:B--2---:R-:W-:-:S07]  /*0480*/  DFMA R20, R20, R28, R22 ;  /* 0x0000001c1414722b */ /* 0x004fce0000000016 */
[----:B------:R0:W-:Y:S03]  /*0490*/  STG.E.64 desc[UR4][R8.64], R20 ;  /* 0x0000001408007986 */ /* 0x0001e6000c101b04 */
[----:B------:R-:W-:Y:S05]  /*04a0*/  @P1 BRA `(.L_x_44) ;  /* 0xfffffffc00601947 */ /* 0x000fea000383ffff */
.L_x_43:
[----:B------:R-:W-:Y:S05]  /*04b0*/  @!P0 BRA `(.L_x_42) ;  /* 0x0000000000d48947 */ /* 0x000fea0003800000 */
[----:B------:R-:W-:Y:S02]  /*04c0*/  ISETP.GE.U32.AND P0, PT, R4, 0x4, PT ;  /* 0x000000040400780c */ /* 0x000fe40003f06070 */
[----:B------:R-:W-:-:S04]  /*04d0*/  LOP3.LUT R3, R0, 0x3, RZ, 0xc0, !PT ;  /* 0x0000000300037812 */ /* 0x000fc800078ec0ff */
[----:B------:R-:W-:-:S07]  /*04e0*/  ISETP.NE.AND P1, PT, R3, RZ, PT ;  /* 0x000000ff0300720c */ /* 0x000fce0003f25270 */
[----:B------:R-:W-:Y:S06]  /*04f0*/  @!P0 BRA `(.L_x_45) ;  /* 0x0000000000588947 */ /* 0x000fec0003800000 */
[----:B------:R-:W1:Y:S01]  /*0500*/  LDC.64 R14, c[0x0][0x3a0] ;  /* 0x0000e800ff0e7b82 */ /* 0x000e620000000a00 */
[----:B------:R-:W-:Y:S02]  /*0510*/  IMAD.IADD R17, R5, 0x1, R6 ;  /* 0x0000000105117824 */ /* 0x000fe400078e0206 */
[----:B------:R-:W-:Y:S02]  /*0520*/  IMAD.IADD R7, R24, 0x1, R5 ;  /* 0x0000000118077824 */ /* 0x000fe400078e0205 */
[----:B------:R-:W-:-:S05]  /*0530*/  IMAD.WIDE R16, R17, 0x8, R12 ;  /* 0x0000000811107825 */ /* 0x000fca00078e020c */
[----:B0-----:R-:W2:Y:S01]  /*0540*/  LDG.E.64 R18, desc[UR4][R16.64] ;  /* 0x0000000410127981 */ /* 0x001ea2000c1e1b00 */
[----:B-1----:R-:W-:-:S05]  /*0550*/  IMAD.WIDE R14, R7, 0x8, R14 ;  /* 0x00000008070e7825 */ /* 0x002fca00078e020e */
        /* <DEDUP_REMOVED lines=12> */
[----:B------:R-:W2:Y:S01]  /*0620*/  LDG.E.64 R28, desc[UR4][R14.64+0x18] ;  /* 0x000018040e1c7981 */ /* 0x000ea2000c1e1b00 */
[----:B------:R-:W-:Y:S01]  /*0630*/  VIADD R5, R5, 0x4 ;  /* 0x0000000405057836 */ /* 0x000fe20000000000 */
[----:B--2---:R-:W-:-:S07]  /*0640*/  DFMA R20, R20, R28, R26 ;  /* 0x0000001c1414722b */ /* 0x004fce000000001a */
[----:B------:R1:W-:Y:S04]  /*0650*/  STG.E.64 desc[UR4][R8.64], R20 ;  /* 0x0000001408007986 */ /* 0x0003e8000c101b04 */
.L_x_45:
[----:B------:R-:W-:Y:S05]  /*0660*/  @!P1 BRA `(.L_x_42) ;  /* 0x0000000000689947 */ /* 0x000fea0003800000 */
[----:B------:R-:W-:-:S13]  /*0670*/  ISETP.NE.AND P0, PT, R3, 0x1, PT ;  /* 0x000000010300780c */ /* 0x000fda0003f05270 */
[----:B------:R-:W2:Y:S01]  /*0680*/  @P0 LDC.64 R16, c[0x0][0x3a0] ;  /* 0x0000e800ff100b82 */ /* 0x000ea20000000a00 */
[----:B01----:R-:W-:Y:S01]  /*0690*/  @P0 IADD3 R19, PT, PT, R5, R6, RZ ;  /* 0x0000000605130210 */ /* 0x003fe20007ffe0ff */
[----:B------:R-:W-:-:S04]  /*06a0*/  @P0 IMAD.IADD R3, R24, 0x1, R5 ;  /* 0x0000000118030824 */ /* 0x000fc800078e0205 */
[----:B------:R-:W-:-:S05]  /*06b0*/  @P0 IMAD.WIDE R18, R19, 0x8, R12 ;  /* 0x0000000813120825 */ /* 0x000fca00078e020c */
[----:B------:R-:W3:Y:S01]  /*06c0*/  @P0 LDG.E.64 R14, desc[UR4][R18.64] ;  /* 0x00000004120e0981 */ /* 0x000ee2000c1e1b00 */
[----:B--2---:R-:W-:-:S05]  /*06d0*/  @P0 IMAD.WIDE R16, R3, 0x8, R16 ;  /* 0x0000000803100825 */ /* 0x004fca00078e0210 */
[----:B------:R-:W3:Y:S01]  /*06e0*/  @P0 LDG.E.64 R22, desc[UR4][R16.64] ;  /* 0x0000000410160981 */ /* 0x000ee2000c1e1b00 */
[----:B------:R-:W-:-:S04]  /*06f0*/  LOP3.LUT R0, R0, 0x1, RZ, 0xc0, !PT ;  /* 0x0000000100007812 */ /* 0x000fc800078ec0ff */
[----:B------:R-:W-:-:S13]  /*0700*/  ISETP.NE.U32.AND P1, PT, R0, 0x1, PT ;  /* 0x000000010000780c */ /* 0x000fda0003f25070 */
[----:B------:R-:W0:Y:S01]  /*0710*/  @!P1 LDC.64 R28, c[0x0][0x3a0] ;  /* 0x0000e800ff1c9b82 */ /* 0x000e220000000a00 */
[----:B---3--:R-:W-:-:S07]  /*0720*/  @P0 DFMA R14, R14, R22, R20 ;  /* 0x000000160e0e022b */ /* 0x008fce0000000014 */
[----:B------:R-:W-:Y:S04]  /*0730*/  @P0 STG.E.64 desc[UR4][R8.64], R14 ;  /* 0x0000000e08000986 */ /* 0x000fe8000c101b04 */
[----:B------:R-:W2:Y:S04]  /*0740*/  @P0 LDG.E.64 R22, desc[UR4][R18.64+0x8] ;  /* 0x0000080412160981 */ /* 0x000ea8000c1e1b00 */
[----:B------:R-:W2:Y:S01]  /*0750*/  @P0 LDG.E.64 R26, desc[UR4][R16.64+0x8] ;  /* 0x00000804101a0981 */ /* 0x000ea2000c1e1b00 */
[----:B------:R-:W-:-:S04]  /*0760*/  @P0 VIADD R5, R5, 0x2 ;  /* 0x0000000205050836 */ /* 0x000fc80000000000 */
[----:B------:R-:W-:Y:S01]  /*0770*/  @!P1 IMAD.IADD R3, R5, 0x1, R6 ;  /* 0x0000000105039824 */ /* 0x000fe200078e0206 */
[----:B------:R-:W-:-:S03]  /*0780*/  @!P1 IADD3 R5, PT, PT, R24, R5, RZ ;  /* 0x0000000518059210 */ /* 0x000fc60007ffe0ff */
[----:B------:R-:W-:-:S04]  /*0790*/  @!P1 IMAD.WIDE R12, R3, 0x8, R12 ;  /* 0x00000008030c9825 */ /* 0x000fc800078e020c */
[----:B0-----:R-:W-:Y:S01]  /*07a0*/  @!P1 IMAD.WIDE R28, R5, 0x8, R28 ;  /* 0x00000008051c9825 */ /* 0x001fe200078e021c */
[----:B--2---:R-:W-:-:S07]  /*07b0*/  @P0 DFMA R20, R22, R26, R14 ;  /* 0x0000001a1614022b */ /* 0x004fce000000000e */
[----:B------:R0:W-:Y:S04]  /*07c0*/  @P0 STG.E.64 desc[UR4][R8.64], R20 ;  /* 0x0000001408000986 */ /* 0x0001e8000c101b04 */
[----:B------:R-:W0:Y:S04]  /*07d0*/  @!P1 LDG.E.64 R12, desc[UR4][R12.64] ;  /* 0x000000040c0c9981 */ /* 0x000e28000c1e1b00 */
[----:B------:R-:W0:Y:S02]  /*07e0*/  @!P1 LDG.E.64 R28, desc[UR4][R28.64] ;  /* 0x000000041c1c9981 */ /* 0x000e24000c1e1b00 */
[----:B0-----:R-:W-:-:S07]  /*07f0*/  @!P1 DFMA R20, R12, R28, R20 ;  /* 0x0000001c0c14922b */ /* 0x001fce0000000014 */
[----:B------:R2:W-:Y:S04]  /*0800*/  @!P1 STG.E.64 desc[UR4][R8.64], R20 ;  /* 0x0000001408009986 */ /* 0x0005e8000c101b04 */
.L_x_42:
[----:B------:R-:W3:Y:S02]  /*0810*/  LDC.64 R6, c[0x0][0x398] ;  /* 0x0000e600ff067b82 */ /* 0x000ee40000000a00 */
[----:B---3--:R-:W-:-:S06]  /*0820*/  IMAD.WIDE R6, R2, 0x8, R6 ;  /* 0x0000000802067825 */ /* 0x008fcc00078e0206 */
[----:B------:R-:W0:Y:S01]  /*0830*/  LDG.E.64 R6, desc[UR4][R6.64] ;  /* 0x0000000406067981 */ /* 0x000e22000c1e1b00 */
[----:B------:R-:W-:Y:S01]  /*0840*/  IMAD.MOV.U32 R2, RZ, RZ, 0x652b82fe ;  /* 0x652b82feff027424 */ /* 0x000fe200078e00ff */
[----:B------:R-:W-:Y:S01]  /*0850*/  UMOV UR6, 0xfefa39ef ;  /* 0xfefa39ef00067882 */ /* 0x000fe20000000000 */
[----:B------:R-:W-:Y:S01]  /*0860*/  IMAD.MOV.U32 R3, RZ, RZ, 0x3ff71547 ;  /* 0x3ff71547ff037424 */ /* 0x000fe200078e00ff */
[----:B------:R-:W-:Y:S01]  /*0870*/  UMOV UR7, 0x3fe62e42 ;  /* 0x3fe62e4200077882 */ /* 0x000fe20000000000 */
[----:B------:R-:W-:Y:S01]  /*0880*/  BSSY.RECONVERGENT B0, `(.L_x_46) ;  /* 0x0000039000007945 */ /* 0x000fe20003800200 */
[----:B012---:R-:W-:-:S08]  /*0890*/  DADD R20, R6, R20 ;  /* 0x0000000006147229 */ /* 0x007fd00000000014 */
[----:B------:R-:W-:-:S08]  /*08a0*/  DFMA R2, R20, -R2, 6.75539944105574400000e+15 ;  /* 0x433800001402742b */ /* 0x000fd00000000802 */
[----:B------:R-:W-:-:S08]  /*08b0*/  DADD R4, R2, -6.75539944105574400000e+15 ;  /* 0xc338000002047429 */ /* 0x000fd00000000000 */
[----:B------:R-:W-:Y:S01]  /*08c0*/  DFMA R12, R4, -UR6, -R20 ;  /* 0x80000006040c7c2b */ /* 0x000fe20008000814 */
[----:B------:R-:W-:Y:S01]  /*08d0*/  UMOV UR6, 0x3b39803f ;  /* 0x3b39803f00067882 */ /* 0x000fe20000000000 */
[----:B------:R-:W-:-:S06]  /*08e0*/  UMOV UR7, 0x3c7abc9e ;  /* 0x3c7abc9e00077882 */ /* 0x000fcc0000000000 */
[----:B------:R-:W-:Y:S01]  /*08f0*/  DFMA R4, R4, -UR6, R12 ;  /* 0x8000000604047c2b */ /* 0x000fe2000800000c */
[----:B------:R-:W-:Y:S01]  /*0900*/  UMOV UR6, 0x69ce2bdf ;  /* 0x69ce2bdf00067882 */ /* 0x000fe20000000000 */
[----:B------:R-:W-:Y:S01]  /*0910*/  MOV R12, 0xfca213ea ;  /* 0xfca213ea000c7802 */ /* 0x000fe20000000f00 */
[----:B------:R-:W-:Y:S01]  /*0920*/  IMAD.MOV.U32 R13, RZ, RZ, 0x3e928af3 ;  /* 0x3e928af3ff0d7424 */ /* 0x000fe200078e00ff */
[----:B------:R-:W-:-:S05]  /*0930*/  UMOV UR7, 0x3e5ade15 ;  /* 0x3e5ade1500077882 */ /* 0x000fca0000000000 */
[----:B------:R-:W-:Y:S01]  /*0940*/  DFMA R6, R4, UR6, R12 ;  /* 0x0000000604067c2b */ /* 0x000fe2000800000c */
[----:B------:R-:W-:Y:S01]  /*0950*/  UMOV UR6, 0x62401315 ;  /* 0x6240131500067882 */ /* 0x000fe20000000000 */
[----:B------:R-:W-:Y:S01]  /*0960*/  UMOV UR7, 0x3ec71dee ;  /* 0x3ec71dee00077882 */ /* 0x000fe20000000000 */
[----:B------:R-:W-:-:S05]  /*0970*/  DADD R12, -RZ, -R20 ;  /* 0x00000000ff0c7229 */ /* 0x000fca0000000914 */
[----:B------:R-:W-:Y:S01]  /*0980*/  DFMA R6, R4, R6, UR6 ;  /* 0x0000000604067e2b */ /* 0x000fe20008000006 */
[----:B------:R-:W-:Y:S01]  /*0990*/  UMOV UR6, 0x7c89eb71 ;  /* 0x7c89eb7100067882 */ /* 0x000fe20000000000 */
[----:B------:R-:W-:-:S03]  /*09a0*/  UMOV UR7, 0x3efa0199 ;  /* 0x3efa019900077882 */ /* 0x000fc60000000000 */
[----:B------:R-:W-:-:S03]  /*09b0*/  FSETP.GEU.AND P0, PT, |R13|, 4.1917929649353027344, PT ;  /* 0x4086232b0d00780b */ /* 0x000fc60003f0e200 */
        /* <DEDUP_REMOVED lines=21> */
[----:B------:R-:W-:Y:S01]  /*0b10*/  IMAD R5, R2, 0x100000, R7 ;  /* 0x0010000002057824 */ /* 0x000fe200078e0207 */
[----:B------:R-:W-:Y:S01]  /*0b20*/  MOV R4, R6 ;  /* 0x0000000600047202 */ /* 0x000fe20000000f00 */
[----:B------:R-:W-:Y:S06]  /*0b30*/  @!P0 BRA `(.L_x_47) ;  /* 0x0000000000348947 */ /* 0x000fec0003800000 */
[----:B------:R-:W-:Y:S01]  /*0b40*/  FSETP.GEU.AND P1, PT, |R13|, 4.2275390625, PT ;  /* 0x408748000d00780b */ /* 0x000fe20003f2e200 */
[C---:B------:R-:W-:Y:S02]  /*0b50*/  DADD R4, -R20.reuse, +INF ;  /* 0x7ff0000014047429 */ /* 0x040fe40000000100 */
[----:B------:R-:W-:-:S08]  /*0b60*/  DSETP.GT.AND P0, PT, R20, RZ, PT ;  /* 0x000000ff1400722a */ /* 0x000fd00003f04000 */
[----:B------:R-:W-:Y:S02]  /*0b70*/  FSEL R4, R4, RZ, !P0 ;  /* 0x000000ff04047208 */ /* 0x000fe40004000000 */
[----:B------:R-:W-:Y:S02]  /*0b80*/  @!P1 LEA.HI R0, R2, R2, RZ, 0x1 ;  /* 0x0000000202009211 */ /* 0x000fe400078f08ff */
[----:B------:R-:W-:Y:S02]  /*0b90*/  FSEL R5, R5, RZ, !P0 ;  /* 0x000000ff05057208 */ /* 0x000fe40004000000 */
[----:B------:R-:W-:-:S05]  /*0ba0*/  @!P1 SHF.R.S32.HI R3, RZ, 0x1, R0 ;  /* 0x00000001ff039819 */ /* 0x000fca0000011400 */
[----:B------:R-:W-:Y:S02]  /*0bb0*/  @!P1 IMAD.IADD R2, R2, 0x1, -R3 ;  /* 0x0000000102029824 */ /* 0x000fe400078e0a03 */
[----:B------:R-:W-:-:S03]  /*0bc0*/  @!P1 IMAD R3, R3, 0x100000, R7 ;  /* 0x0010000003039824 */ /* 0x000fc600078e0207 */
[----:B------:R-:W-:Y:S02]  /*0bd0*/  @!P1 LEA R7, R2, 0x3ff00000, 0x14 ;  /* 0x3ff0000002079811 */ /* 0x000fe400078ea0ff */
[----:B------:R-:W-:Y:S01]  /*0be0*/  @!P1 MOV R2, R6 ;  /* 0x0000000600029202 */ /* 0x000fe20000000f00 */
[----:B------:R-:W-:-:S06]  /*0bf0*/  @!P1 IMAD.MOV.U32 R6, RZ, RZ, RZ ;  /* 0x000000ffff069224 */ /* 0x000fcc00078e00ff */
[----:B------:R-:W-:-:S11]  /*0c00*/  @!P1 DMUL R4, R2, R6 ;  /* 0x0000000602049228 */ /* 0x000fd60000000000 */
.L_x_47:
[----:B------:R-:W-:Y:S05]  /*0c10*/  BSYNC.RECONVERGENT B0 ;  /* 0x0000000000007941 */ /* 0x000fea0003800200 */
.L_x_46:
[----:B------:R-:W-:Y:S01]  /*0c20*/  DADD R12, R4, 1 ;  /* 0x3ff00000040c7429 */ /* 0x000fe20000000000 */
[----:B------:R0:W-:Y:S01]  /*0c30*/  STG.E.64 desc[UR4][R8.64], R20 ;  /* 0x0000001408007986 */ /* 0x0001e2000c101b04 */
[----:B------:R-:W-:Y:S04]  /*0c40*/  BSSY.RECONVERGENT B0, `(.L_x_48) ;  /* 0x000000e000007945 */ /* 0x000fe80003800200 */
[----:B------:R-:W1:Y:S04]  /*0c50*/  MUFU.RCP64H R3, R13 ;  /* 0x0000000d00037308 */ /* 0x000e680000001800 */
[----:B------:R-:W-:-:S05]  /*0c60*/  VIADD R2, R13, 0x300402 ;  /* 0x003004020d027836 */ /* 0x000fca0000000000 */
[----:B------:R-:W-:Y:S01]  /*0c70*/  FSETP.GEU.AND P0, PT, |R2|, 5.8789094863358348022e-39, PT ;  /* 0x004004020200780b */ /* 0x000fe20003f0e200 */
[----:B-1----:R-:W-:-:S08]  /*0c80*/  DFMA R4, -R12, R2, 1 ;  /* 0x3ff000000c04742b */ /* 0x002fd00000000102 */
[----:B------:R-:W-:-:S08]  /*0c90*/  DFMA R4, R4, R4, R4 ;  /* 0x000000040404722b */ /* 0x000fd00000000004 */
[----:B------:R-:W-:-:S08]  /*0ca0*/  DFMA R4, R2, R4, R2 ;  /* 0x000000040204722b */ /* 0x000fd00000000002 */
[----:B------:R-:W-:-:S08]  /*0cb0*/  DFMA R6, -R12, R4, 1 ;  /* 0x3ff000000c06742b */ /* 0x000fd00000000104 */
[----:B------:R-:W-:Y:S01]  /*0cc0*/  DFMA R4, R4, R6, R4 ;  /* 0x000000060404722b */ /* 0x000fe20000000004 */
[----:B0-----:R-:W-:Y:S10]  /*0cd0*/  @P0 BRA `(.L_x_49) ;  /* 0x0000000000100947 */ /* 0x001ff40003800000 */
[----:B------:R-:W-:-:S04]  /*0ce0*/  LOP3.LUT R0, R13, 0x7fffffff, RZ, 0xc0, !PT ;  /* 0x7fffffff0d007812 */ /* 0x000fc800078ec0ff */
[----:B------:R-:W-:Y:S02]  /*0cf0*/  IADD3 R6, PT, PT, R0, -0x100000, RZ ;  /* 0xfff0000000067810 */ /* 0x000fe40007ffe0ff */
[----:B------:R-:W-:-:S07]  /*0d00*/  MOV R0, 0xd20 ;  /* 0x00000d2000007802 */ /* 0x000fce0000000f00 */
[----:B------:R-:W-:Y:S05]  /*0d10*/  CALL.REL.NOINC `($__internal_2_$__cuda_sm20_dblrcp_rn_slowpath_v3) ;  /* 0x00000000000c7944 */ /* 0x000fea0003c00000 */
.L_x_49:
[----:B------:R-:W-:Y:S05]  /*0d20*/  BSYNC.RECONVERGENT B0 ;  /* 0x0000000000007941 */ /* 0x000fea0003800200 */
.L_x_48:
[----:B------:R-:W-:Y:S01]  /*0d30*/  STG.E.64 desc[UR4][R10.64], R4 ;  /* 0x000000040a007986 */ /* 0x000fe2000c101b04 */
[----:B------:R-:W-:Y:S05]  /*0d40*/  EXIT ;  /* 0x000000000000794d */ /* 0x000fea0003800000 */
        .weak           $__internal_2_$__cuda_sm20_dblrcp_rn_slowpath_v3
        .type           $__internal_2_$__cuda_sm20_dblrcp_rn_slowpath_v3,@function
        .size           $__internal_2_$__cuda_sm20_dblrcp_rn_slowpath_v3,(.L_x_59 - $__internal_2_$__cuda_sm20_dblrcp_rn_slowpath_v3)
$__internal_2_$__cuda_sm20_dblrcp_rn_slowpath_v3:
[----:B------:R-:W-:Y:S01]  /*0d50*/  IMAD.MOV.U32 R2, RZ, RZ, R12 ;  /* 0x000000ffff027224 */ /* 0x000fe200078e000c */
[----:B------:R-:W-:Y:S01]  /*0d60*/  BSSY.RECONVERGENT B1, `(.L_x_50) ;  /* 0x0000025000017945 */ /* 0x000fe20003800200 */
[----:B------:R-:W-:-:S06]  /*0d70*/  IMAD.MOV.U32 R3, RZ, RZ, R13 ;  /* 0x000000ffff037224 */ /* 0x000fcc00078e000d */
[----:B------:R-:W-:-:S14]  /*0d80*/  DSETP.GTU.AND P0, PT, |R2|, +INF , PT ;  /* 0x7ff000000200742a */ /* 0x000fdc0003f0c200 */
[----:B------:R-:W-:Y:S05]  /*0d90*/  @P0 BRA `(.L_x_51) ;  /* 0x00000000007c0947 */ /* 0x000fea0003800000 */
[----:B------:R-:W-:-:S04]  /*0da0*/  LOP3.LUT R12, R13, 0x7fffffff, RZ, 0xc0, !PT ;  /* 0x7fffffff0d0c7812 */ /* 0x000fc800078ec0ff */
[----:B------:R-:W-:-:S04]  /*0db0*/  IADD3 R4, PT, PT, R12, -0x1, RZ ;  /* 0xffffffff0c047810 */ /* 0x000fc80007ffe0ff */
[----:B------:R-:W-:-:S13]  /*0dc0*/  ISETP.GE.U32.AND P0, PT, R4, 0x7fefffff, PT ;  /* 0x7fefffff0400780c */ /* 0x000fda0003f06070 */
[----:B------:R-:W-:Y:S01]  /*0dd0*/  @P0 LOP3.LUT R5, R3, 0x7ff00000, RZ, 0x3c, !PT ;  /* 0x7ff0000003050812 */ /* 0x000fe200078e3cff */
[----:B------:R-:W-:Y:S01]  /*0de0*/  @P0 IMAD.MOV.U32 R4, RZ, RZ, RZ ;  /* 0x000000ffff040224 */ /* 0x000fe200078e00ff */
[----:B------:R-:W-:Y:S06]  /*0df0*/  @P0 BRA `(.L_x_52) ;  /* 0x00000000006c0947 */ /* 0x000fec0003800000 */
[----:B------:R-:W-:-:S13]  /*0e00*/  ISETP.GE.U32.AND P0, PT, R12, 0x1000001, PT ;  /* 0x010000010c00780c */ /* 0x000fda0003f06070 */
[----:B------:R-:W-:Y:S05]  /*0e10*/  @!P0 BRA `(.L_x_53) ;  /* 0x0000000000348947 */ /* 0x000fea0003800000 */
[----:B------:R-:W-:Y:S01]  /*0e20*/  VIADD R5, R3, 0xc0200000 ;  /* 0xc020000003057836 */ /* 0x000fe20000000000 */
[----:B------:R-:W-:-:S03]  /*0e30*/  MOV R4, R2 ;  /* 0x0000000200047202 */ /* 0x000fc60000000f00 */
[----:B------:R-:W0:Y:S03]  /*0e40*/  MUFU.RCP64H R7, R5 ;  /* 0x0000000500077308 */ /* 0x000e260000001800 */
        /* <DEDUP_REMOVED lines=10> */
.L_x_53:
        /* <DEDUP_REMOVED lines=10> */
.L_x_51:
[----:B------:R-:W-:Y:S01]  /*0f90*/  LOP3.LUT R5, R3, 0x80000, RZ, 0xfc, !PT ;  /* 0x0008000003057812 */ /* 0x000fe200078efcff */
[----:B------:R-:W-:-:S07]  /*0fa0*/  IMAD.MOV.U32 R4, RZ, RZ, R2 ;  /* 0x000000ffff047224 */ /* 0x000fce00078e0002 */
.L_x_52:
[----:B------:R-:W-:Y:S05]  /*0fb0*/  BSYNC.RECONVERGENT B1 ;  /* 0x0000000000017941 */ /* 0x000fea0003800200 */
.L_x_50:
[----:B------:R-:W-:Y:S01]  /*0fc0*/  MOV R2, R0 ;  /* 0x0000000000027202 */ /* 0x000fe20000000f00 */
[----:B------:R-:W-:-:S04]  /*0fd0*/  IMAD.MOV.U32 R3, RZ, RZ, 0x0 ;  /* 0x00000000ff037424 */ /* 0x000fc800078e00ff */
[----:B------:R-:W-:Y:S05]  /*0fe0*/  RET.REL.NODEC R2 `(compute_layer) ;  /* 0xfffffff002047950 */ /* 0x000fea0003c3ffff */
.L_x_54:
        /* <DEDUP_REMOVED lines=9> */
.L_x_59:


//--------------------- .text.add_input           --------------------------
	.section	.text.add_input,"ax",@progbits
	.align	128
        .global         add_input
        .type           add_input,@function
        .size           add_input,(.L_x_64 - add_input)
        .other          add_input,@"STO_CUDA_ENTRY STV_DEFAULT"
add_input:
.text.add_input:
        /* <DEDUP_REMOVED lines=9> */
[----:B------:R-:W1:Y:S07]  /*0090*/  LDCU.64 UR4, c[0x0][0x358] ;  /* 0x00006b00ff0477ac */ /* 0x000e6e0008000a00 */
[----:B------:R-:W2:Y:S01]  /*00a0*/  LDC.64 R4, c[0x0][0x380] ;  /* 0x0000e000ff047b82 */ /* 0x000ea20000000a00 */
[----:B0-----:R-:W-:-:S06]  /*00b0*/  IMAD.WIDE R2, R7, 0x8, R2 ;  /* 0x0000000807027825 */ /* 0x001fcc00078e0202 */
[----:B-1----:R-:W3:Y:S01]  /*00c0*/  LDG.E.64 R2, desc[UR4][R2.64] ;  /* 0x0000000402027981 */ /* 0x002ee2000c1e1b00 */
[----:B--2---:R-:W-:-:S05]  /*00d0*/  IMAD.WIDE R4, R7, 0x8, R4 ;  /* 0x0000000807047825 */ /* 0x004fca00078e0204 */
[----:B---3--:R-:W-:Y:S01]  /*00e0*/  STG.E.64 desc[UR4][R4.64], R2 ;  /* 0x0000000204007986 */ /* 0x008fe2000c101b04 */
[----:B------:R-:W-:Y:S05]  /*00f0*/  EXIT ;  /* 0x000000000000794d */ /* 0x000fea0003800000 */
.L_x_55:
        /* <DEDUP_REMOVED lines=16> */
.L_x_64:


//--------------------- .text.update_weights      --------------------------
	.section	.text.update_weights,"ax",@progbits
	.align	128
        .global         update_weights
        .type           update_weights,@function
        .size           update_weights,(.L_x_65 - update_weights)
        .other          update_weights,@"STO_CUDA_ENTRY STV_DEFAULT"
update_weights:
.text.update_weights:
        /* <DEDUP_REMOVED lines=10> */
[----:B------:R-:W2:Y:S08]  /*00a0*/  LDC.64 R6, c[0x0][0x380] ;  /* 0x0000e000ff067b82 */ /* 0x000eb00000000a00 */
[----:B------:R-:W3:Y:S01]  /*00b0*/  LDC.64 R10, c[0x0][0x398] ;  /* 0x0000e600ff0a7b82 */ /* 0x000ee20000000a00 */
[----:B0-----:R-:W-:-:S06]  /*00c0*/  IMAD.WIDE R2, R5, 0x8, R2 ;  /* 0x0000000805027825 */ /* 0x001fcc00078e0202 */
[----:B-1----:R-:W4:Y:S01]  /*00d0*/  LDG.E.64 R2, desc[UR4][R2.64] ;  /* 0x0000000402027981 */ /* 0x002f22000c1e1b00 */
[----:B--2---:R-:W-:Y:S02]  /*00e0*/  IMAD.WIDE R6, R5, 0x8, R6 ;  /* 0x0000000805067825 */ /* 0x004fe400078e0206 */
[----:B------:R-:W4:Y:S03]  /*00f0*/  LDC.64 R4, c[0x0][0x388] ;  /* 0x0000e200ff047b82 */ /* 0x000f260000000a00 */
[----:B------:R-:W3:Y:S01]  /*0100*/  LDG.E.64 R8, desc[UR4][R6.64] ;  /* 0x0000000406087981 */ /* 0x000ee2000c1e1b00 */
[----:B----4-:R-:W-:-:S08]  /*0110*/  DMUL R4, R2, R4 ;  /* 0x0000000402047228 */ /* 0x010fd00000000000 */
[----:B---3--:R-:W-:-:S07]  /*0120*/  DFMA R4, -R4, R10, R8 ;  /* 0x0000000a0404722b */ /* 0x008fce0000000108 */
[----:B------:R-:W-:Y:S01]  /*0130*/  STG.E.64 desc[UR4][R6.64], R4 ;  /* 0x0000000406007986 */ /* 0x000fe2000c101b04 */
[----:B------:R-:W-:Y:S05]  /*0140*/  EXIT ;  /* 0x000000000000794d */ /* 0x000fea0003800000 */
.L_x_56:
        /* <DEDUP_REMOVED lines=11> */
.L_x_65:


//--------------------- .nv.global.init           --------------------------
	.section	.nv.global.init,"aw",@progbits
	.align	4
.nv.global.init:
	.type		mrg32k3aM1SubSeq,@object
	.size		mrg32k3aM1SubSeq,(mrg32k3aM2SubSeq - mrg32k3aM1SubSeq)
mrg32k3aM1SubSeq:
        /*0000*/ 	.byte	0x0b, 0xcc, 0xee, 0x04, 0x73, 0x29, 0x8b, 0x6f, 0xf6, 0x53, 0x03, 0xf6, 0x23, 0xf6, 0xea, 0xda
        /* <DEDUP_REMOVED lines=125> */
	.type		mrg32k3aM2SubSeq,@object
	.size		mrg32k3aM2SubSeq,(mrg32k3aM1 - mrg32k3aM2SubSeq)
mrg32k3aM2SubSeq:
        /* <DEDUP_REMOVED lines=126> */
	.type		mrg32k3aM1,@object
	.size		mrg32k3aM1,(mrg32k3aM1Seq - mrg32k3aM1)
mrg32k3aM1:
        /* <DEDUP_REMOVED lines=144> */
	.type		mrg32k3aM1Seq,@object
	.size		mrg32k3aM1Seq,(mrg32k3aM2 - mrg32k3aM1Seq)
mrg32k3aM1Seq:
        /* <DEDUP_REMOVED lines=144> */
	.type		mrg32k3aM2,@object
	.size		mrg32k3aM2,(mrg32k3aM2Seq - mrg32k3aM2)
mrg32k3aM2:
        /* <DEDUP_REMOVED lines=144> */
	.type		mrg32k3aM2Seq,@object
	.size		mrg32k3aM2Seq,(precalc_xorwow_matrix - mrg32k3aM2Seq)
mrg32k3aM2Seq:
        /* <DEDUP_REMOVED lines=144> */
	.type		precalc_xorwow_matrix,@object
	.size		precalc_xorwow_matrix,(precalc_xorwow_offset_matrix - precalc_xorwow_matrix)
precalc_xorwow_matrix:
        /* <DEDUP_REMOVED lines=6400> */
	.type		precalc_xorwow_offset_matrix,@object
	.size		precalc_xorwow_offset_matrix,(.L_1 - precalc_xorwow_offset_matrix)
precalc_xorwow_offset_matrix:
        /* <DEDUP_REMOVED lines=6400> */
.L_1:


//--------------------- .nv.shared.reserved.0     --------------------------
	.section	.nv.shared.reserved.0,"aw",@nobits
	.weak		__nv_reservedSMEM_offset_0_alias
	.size		__nv_reservedSMEM_offset_0_alias, 0, 64
	.other		__nv_reservedSMEM_offset_0_alias,@"STO_CUDA_RESERVED_SHARED STV_DEFAULT"
__nv_reservedSMEM_offset_0_alias:
	.zero		0
	.zero		64


//--------------------- .nv.constant0.add_noise   --------------------------
	.section	.nv.constant0.add_noise,"a",@progbits
	.sectionflags	@""
	.align	4
.nv.constant0.add_noise:
	.zero		924


//--------------------- .nv.constant0.learn_intermediate --------------------------
	.section	.nv.constant0.learn_intermediate,"a",@progbits
	.sectionflags	@""
	.align	4
.nv.constant0.learn_intermediate:
	.zero		968


//--------------------- .nv.constant0.learn_output --------------------------
	.section	.nv.constant0.learn_output,"a",@progbits
	.sectionflags	@""
	.align	4
.nv.constant0.learn_output:
	.zero		968


//--------------------- .nv.constant0.compute_layer --------------------------
	.section	.nv.constant0.compute_layer,"a",@progbits
	.sectionflags	@""
	.align	4
.nv.constant0.compute_layer:
	.zero		952


//--------------------- .nv.constant0.add_input   --------------------------
	.section	.nv.constant0.add_input,"a",@progbits
	.sectionflags	@""
	.align	4
.nv.constant0.add_input:
	.zero		916


//--------------------- .nv.constant0.update_weights --------------------------
	.section	.nv.constant0.update_weights,"a",@progbits
	.sectionflags	@""
	.align	4
.nv.constant0.update_weights:
	.zero		932


//--------------------- SYMBOLS --------------------------

	.type		.nv.reservedSmem.offset0,@object
	.size		.nv.reservedSmem.offset0,0x4
